//
// Generated by NVIDIA NVVM Compiler
//
// Compiler Build ID: CL-36424714
// Cuda compilation tools, release 13.0, V13.0.88
// Based on NVVM 20.0.0
//

.version 9.0
.target sm_100
.address_size 64

	// .globl	_Z16findSplitsKernelPKiPiS0_ii
.extern .func  (.param .b32 func_retval0) vprintf
(
	.param .b64 vprintf_param_0,
	.param .b64 vprintf_param_1
)
;
.global .align 1 .b8 _ZN34_INTERNAL_3beacf13_4_k_cu_d405aa6e4cuda3std3__45__cpo5beginE[1];
.global .align 1 .b8 _ZN34_INTERNAL_3beacf13_4_k_cu_d405aa6e4cuda3std3__45__cpo3endE[1];
.global .align 1 .b8 _ZN34_INTERNAL_3beacf13_4_k_cu_d405aa6e4cuda3std3__45__cpo6cbeginE[1];
.global .align 1 .b8 _ZN34_INTERNAL_3beacf13_4_k_cu_d405aa6e4cuda3std3__45__cpo4cendE[1];
.global .align 1 .b8 _ZN34_INTERNAL_3beacf13_4_k_cu_d405aa6e4cuda3std3__45__cpo6rbeginE[1];
.global .align 1 .b8 _ZN34_INTERNAL_3beacf13_4_k_cu_d405aa6e4cuda3std3__45__cpo4rendE[1];
.global .align 1 .b8 _ZN34_INTERNAL_3beacf13_4_k_cu_d405aa6e4cuda3std3__45__cpo7crbeginE[1];
.global .align 1 .b8 _ZN34_INTERNAL_3beacf13_4_k_cu_d405aa6e4cuda3std3__45__cpo5crendE[1];
.global .align 1 .b8 _ZN34_INTERNAL_3beacf13_4_k_cu_d405aa6e4cuda3std3__436_GLOBAL__N__3beacf13_4_k_cu_d405aa6e6ignoreE[1];
.global .align 1 .b8 _ZN34_INTERNAL_3beacf13_4_k_cu_d405aa6e4cuda3std3__419piecewise_constructE[1];
.global .align 1 .b8 _ZN34_INTERNAL_3beacf13_4_k_cu_d405aa6e4cuda3std3__48in_placeE[1];
.global .align 1 .b8 _ZN34_INTERNAL_3beacf13_4_k_cu_d405aa6e4cuda3std3__420unreachable_sentinelE[1];
.global .align 1 .b8 _ZN34_INTERNAL_3beacf13_4_k_cu_d405aa6e4cuda3std3__47nulloptE[1];
.global .align 1 .b8 _ZN34_INTERNAL_3beacf13_4_k_cu_d405aa6e4cuda3std3__48unexpectE[1];
.global .align 1 .b8 _ZN34_INTERNAL_3beacf13_4_k_cu_d405aa6e4cuda3std6ranges3__45__cpo4swapE[1];
.global .align 1 .b8 _ZN34_INTERNAL_3beacf13_4_k_cu_d405aa6e4cuda3std6ranges3__45__cpo9iter_moveE[1];
.global .align 1 .b8 _ZN34_INTERNAL_3beacf13_4_k_cu_d405aa6e4cuda3std6ranges3__45__cpo5beginE[1];
.global .align 1 .b8 _ZN34_INTERNAL_3beacf13_4_k_cu_d405aa6e4cuda3std6ranges3__45__cpo3endE[1];
.global .align 1 .b8 _ZN34_INTERNAL_3beacf13_4_k_cu_d405aa6e4cuda3std6ranges3__45__cpo6cbeginE[1];
.global .align 1 .b8 _ZN34_INTERNAL_3beacf13_4_k_cu_d405aa6e4cuda3std6ranges3__45__cpo4cendE[1];
.global .align 1 .b8 _ZN34_INTERNAL_3beacf13_4_k_cu_d405aa6e4cuda3std6ranges3__45__cpo7advanceE[1];
.global .align 1 .b8 _ZN34_INTERNAL_3beacf13_4_k_cu_d405aa6e4cuda3std6ranges3__45__cpo9iter_swapE[1];
.global .align 1 .b8 _ZN34_INTERNAL_3beacf13_4_k_cu_d405aa6e4cuda3std6ranges3__45__cpo4nextE[1];
.global .align 1 .b8 _ZN34_INTERNAL_3beacf13_4_k_cu_d405aa6e4cuda3std6ranges3__45__cpo4prevE[1];
.global .align 1 .b8 _ZN34_INTERNAL_3beacf13_4_k_cu_d405aa6e4cuda3std6ranges3__45__cpo4dataE[1];
.global .align 1 .b8 _ZN34_INTERNAL_3beacf13_4_k_cu_d405aa6e4cuda3std6ranges3__45__cpo5cdataE[1];
.global .align 1 .b8 _ZN34_INTERNAL_3beacf13_4_k_cu_d405aa6e4cuda3std6ranges3__45__cpo4sizeE[1];
.global .align 1 .b8 _ZN34_INTERNAL_3beacf13_4_k_cu_d405aa6e4cuda3std6ranges3__45__cpo5ssizeE[1];
.global .align 1 .b8 _ZN34_INTERNAL_3beacf13_4_k_cu_d405aa6e4cuda3std6ranges3__45__cpo8distanceE[1];
.global .align 1 .b8 _ZN34_INTERNAL_3beacf13_4_k_cu_d405aa6e6thrust24THRUST_300001_SM_1000_NS6system6detail10sequential3seqE[1];
.global .align 1 .b8 _ZN34_INTERNAL_3beacf13_4_k_cu_d405aa6e6thrust24THRUST_300001_SM_1000_NS12placeholders2_1E[1];
.global .align 1 .b8 _ZN34_INTERNAL_3beacf13_4_k_cu_d405aa6e6thrust24THRUST_300001_SM_1000_NS12placeholders2_2E[1];
.global .align 1 .b8 _ZN34_INTERNAL_3beacf13_4_k_cu_d405aa6e6thrust24THRUST_300001_SM_1000_NS12placeholders2_3E[1];
.global .align 1 .b8 _ZN34_INTERNAL_3beacf13_4_k_cu_d405aa6e6thrust24THRUST_300001_SM_1000_NS12placeholders2_4E[1];
.global .align 1 .b8 _ZN34_INTERNAL_3beacf13_4_k_cu_d405aa6e6thrust24THRUST_300001_SM_1000_NS12placeholders2_5E[1];
.global .align 1 .b8 _ZN34_INTERNAL_3beacf13_4_k_cu_d405aa6e6thrust24THRUST_300001_SM_1000_NS12placeholders2_6E[1];
.global .align 1 .b8 _ZN34_INTERNAL_3beacf13_4_k_cu_d405aa6e6thrust24THRUST_300001_SM_1000_NS12placeholders2_7E[1];
.global .align 1 .b8 _ZN34_INTERNAL_3beacf13_4_k_cu_d405aa6e6thrust24THRUST_300001_SM_1000_NS12placeholders2_8E[1];
.global .align 1 .b8 _ZN34_INTERNAL_3beacf13_4_k_cu_d405aa6e6thrust24THRUST_300001_SM_1000_NS12placeholders2_9E[1];
.global .align 1 .b8 _ZN34_INTERNAL_3beacf13_4_k_cu_d405aa6e6thrust24THRUST_300001_SM_1000_NS12placeholders3_10E[1];
.global .align 1 .b8 $str[4] = {37, 100, 32};
.global .align 1 .b8 $str$1[2] = {10};

.visible .entry _Z16findSplitsKernelPKiPiS0_ii(
	.param .u64 .ptr .align 1 _Z16findSplitsKernelPKiPiS0_ii_param_0,
	.param .u64 .ptr .align 1 _Z16findSplitsKernelPKiPiS0_ii_param_1,
	.param .u64 .ptr .align 1 _Z16findSplitsKernelPKiPiS0_ii_param_2,
	.param .u32 _Z16findSplitsKernelPKiPiS0_ii_param_3,
	.param .u32 _Z16findSplitsKernelPKiPiS0_ii_param_4
)
{
	.reg .pred 	%p<5>;
	.reg .b32 	%r<23>;
	.reg .b64 	%rd<13>;

	ld.param.u64 	%rd2, [_Z16findSplitsKernelPKiPiS0_ii_param_0];
	ld.param.u64 	%rd3, [_Z16findSplitsKernelPKiPiS0_ii_param_1];
	ld.param.u64 	%rd4, [_Z16findSplitsKernelPKiPiS0_ii_param_2];
	ld.param.u32 	%r10, [_Z16findSplitsKernelPKiPiS0_ii_param_3];
	ld.param.u32 	%r9, [_Z16findSplitsKernelPKiPiS0_ii_param_4];
	mov.u32 	%r11, %ctaid.x;
	mov.u32 	%r12, %ntid.x;
	mov.u32 	%r13, %tid.x;
	mad.lo.s32 	%r1, %r11, %r12, %r13;
	setp.ge.s32 	%p1, %r1, %r10;
	@%p1 bra 	$L__BB0_5;
	cvta.to.global.u64 	%rd5, %rd2;
	mul.wide.s32 	%rd6, %r1, 4;
	add.s64 	%rd7, %rd5, %rd6;
	ld.global.u32 	%r2, [%rd7];
	setp.lt.s32 	%p2, %r9, 2;
	mov.b32 	%r22, 0;
	@%p2 bra 	$L__BB0_4;
	add.s32 	%r20, %r9, -1;
	cvta.to.global.u64 	%rd1, %rd4;
	mov.b32 	%r22, 0;
$L__BB0_3:
	add.s32 	%r16, %r20, %r22;
	shr.u32 	%r17, %r16, 1;
	mul.wide.u32 	%rd8, %r17, 4;
	add.s64 	%rd9, %rd1, %rd8;
	ld.global.u32 	%r18, [%rd9];
	setp.lt.s32 	%p3, %r2, %r18;
	add.s32 	%r19, %r17, -1;
	selp.b32 	%r22, %r22, %r17, %p3;
	selp.b32 	%r20, %r19, %r20, %p3;
	setp.lt.s32 	%p4, %r22, %r20;
	@%p4 bra 	$L__BB0_3;
$L__BB0_4:
	cvta.to.global.u64 	%rd10, %rd3;
	add.s64 	%rd12, %rd10, %rd6;
	st.global.u32 	[%rd12], %r22;
$L__BB0_5:
	ret;

}
	// .globl	_Z10printArrayPii
.visible .entry _Z10printArrayPii(
	.param .u64 .ptr .align 1 _Z10printArrayPii_param_0,
	.param .u32 _Z10printArrayPii_param_1
)
{
	.local .align 8 .b8 	__local_depot1[8];
	.reg .b64 	%SP;
	.reg .b64 	%SPL;
	.reg .pred 	%p<10>;
	.reg .b32 	%r<112>;
	.reg .b64 	%rd<32>;

	mov.u64 	%SPL, __local_depot1;
	cvta.local.u64 	%SP, %SPL;
	ld.param.u64 	%rd9, [_Z10printArrayPii_param_0];
	ld.param.u32 	%r16, [_Z10printArrayPii_param_1];
	cvta.to.global.u64 	%rd1, %rd9;
	add.u64 	%rd10, %SP, 0;
	add.u64 	%rd2, %SPL, 0;
	setp.lt.s32 	%p1, %r16, 1;
	@%p1 bra 	$L__BB1_13;
	and.b32  	%r1, %r16, 15;
	setp.lt.u32 	%p2, %r16, 16;
	mov.b32 	%r109, 0;
	@%p2 bra 	$L__BB1_4;
	and.b32  	%r109, %r16, 2147483632;
	neg.s32 	%r107, %r109;
	add.s64 	%rd30, %rd1, 32;
	mov.u64 	%rd11, $str;
$L__BB1_3:
	.pragma "nounroll";
	ld.global.u32 	%r18, [%rd30+-32];
	st.local.u32 	[%rd2], %r18;
	cvta.global.u64 	%rd12, %rd11;
	{ // callseq 0, 0
	.param .b64 param0;
	st.param.b64 	[param0], %rd12;
	.param .b64 param1;
	st.param.b64 	[param1], %rd10;
	.param .b32 retval0;
	call.uni (retval0), 
	vprintf, 
	(
	param0, 
	param1
	);
	ld.param.b32 	%r19, [retval0];
	} // callseq 0
	ld.global.u32 	%r21, [%rd30+-28];
	st.local.u32 	[%rd2], %r21;
	{ // callseq 1, 0
	.param .b64 param0;
	st.param.b64 	[param0], %rd12;
	.param .b64 param1;
	st.param.b64 	[param1], %rd10;
	.param .b32 retval0;
	call.uni (retval0), 
	vprintf, 
	(
	param0, 
	param1
	);
	ld.param.b32 	%r22, [retval0];
	} // callseq 1
	ld.global.u32 	%r24, [%rd30+-24];
	st.local.u32 	[%rd2], %r24;
	{ // callseq 2, 0
	.param .b64 param0;
	st.param.b64 	[param0], %rd12;
	.param .b64 param1;
	st.param.b64 	[param1], %rd10;
	.param .b32 retval0;
	call.uni (retval0), 
	vprintf, 
	(
	param0, 
	param1
	);
	ld.param.b32 	%r25, [retval0];
	} // callseq 2
	ld.global.u32 	%r27, [%rd30+-20];
	st.local.u32 	[%rd2], %r27;
	{ // callseq 3, 0
	.param .b64 param0;
	st.param.b64 	[param0], %rd12;
	.param .b64 param1;
	st.param.b64 	[param1], %rd10;
	.param .b32 retval0;
	call.uni (retval0), 
	vprintf, 
	(
	param0, 
	param1
	);
	ld.param.b32 	%r28, [retval0];
	} // callseq 3
	ld.global.u32 	%r30, [%rd30+-16];
	st.local.u32 	[%rd2], %r30;
	{ // callseq 4, 0
	.param .b64 param0;
	st.param.b64 	[param0], %rd12;
	.param .b64 param1;
	st.param.b64 	[param1], %rd10;
	.param .b32 retval0;
	call.uni (retval0), 
	vprintf, 
	(
	param0, 
	param1
	);
	ld.param.b32 	%r31, [retval0];
	} // callseq 4
	ld.global.u32 	%r33, [%rd30+-12];
	st.local.u32 	[%rd2], %r33;
	{ // callseq 5, 0
	.param .b64 param0;
	st.param.b64 	[param0], %rd12;
	.param .b64 param1;
	st.param.b64 	[param1], %rd10;
	.param .b32 retval0;
	call.uni (retval0), 
	vprintf, 
	(
	param0, 
	param1
	);
	ld.param.b32 	%r34, [retval0];
	} // callseq 5
	ld.global.u32 	%r36, [%rd30+-8];
	st.local.u32 	[%rd2], %r36;
	{ // callseq 6, 0
	.param .b64 param0;
	st.param.b64 	[param0], %rd12;
	.param .b64 param1;
	st.param.b64 	[param1], %rd10;
	.param .b32 retval0;
	call.uni (retval0), 
	vprintf, 
	(
	param0, 
	param1
	);
	ld.param.b32 	%r37, [retval0];
	} // callseq 6
	ld.global.u32 	%r39, [%rd30+-4];
	st.local.u32 	[%rd2], %r39;
	{ // callseq 7, 0
	.param .b64 param0;
	st.param.b64 	[param0], %rd12;
	.param .b64 param1;
	st.param.b64 	[param1], %rd10;
	.param .b32 retval0;
	call.uni (retval0), 
	vprintf, 
	(
	param0, 
	param1
	);
	ld.param.b32 	%r40, [retval0];
	} // callseq 7
	ld.global.u32 	%r42, [%rd30];
	st.local.u32 	[%rd2], %r42;
	{ // callseq 8, 0
	.param .b64 param0;
	st.param.b64 	[param0], %rd12;
	.param .b64 param1;
	st.param.b64 	[param1], %rd10;
	.param .b32 retval0;
	call.uni (retval0), 
	vprintf, 
	(
	param0, 
	param1
	);
	ld.param.b32 	%r43, [retval0];
	} // callseq 8
	ld.global.u32 	%r45, [%rd30+4];
	st.local.u32 	[%rd2], %r45;
	{ // callseq 9, 0
	.param .b64 param0;
	st.param.b64 	[param0], %rd12;
	.param .b64 param1;
	st.param.b64 	[param1], %rd10;
	.param .b32 retval0;
	call.uni (retval0), 
	vprintf, 
	(
	param0, 
	param1
	);
	ld.param.b32 	%r46, [retval0];
	} // callseq 9
	ld.global.u32 	%r48, [%rd30+8];
	st.local.u32 	[%rd2], %r48;
	{ // callseq 10, 0
	.param .b64 param0;
	st.param.b64 	[param0], %rd12;
	.param .b64 param1;
	st.param.b64 	[param1], %rd10;
	.param .b32 retval0;
	call.uni (retval0), 
	vprintf, 
	(
	param0, 
	param1
	);
	ld.param.b32 	%r49, [retval0];
	} // callseq 10
	ld.global.u32 	%r51, [%rd30+12];
	st.local.u32 	[%rd2], %r51;
	{ // callseq 11, 0
	.param .b64 param0;
	st.param.b64 	[param0], %rd12;
	.param .b64 param1;
	st.param.b64 	[param1], %rd10;
	.param .b32 retval0;
	call.uni (retval0), 
	vprintf, 
	(
	param0, 
	param1
	);
	ld.param.b32 	%r52, [retval0];
	} // callseq 11
	ld.global.u32 	%r54, [%rd30+16];
	st.local.u32 	[%rd2], %r54;
	{ // callseq 12, 0
	.param .b64 param0;
	st.param.b64 	[param0], %rd12;
	.param .b64 param1;
	st.param.b64 	[param1], %rd10;
	.param .b32 retval0;
	call.uni (retval0), 
	vprintf, 
	(
	param0, 
	param1
	);
	ld.param.b32 	%r55, [retval0];
	} // callseq 12
	ld.global.u32 	%r57, [%rd30+20];
	st.local.u32 	[%rd2], %r57;
	{ // callseq 13, 0
	.param .b64 param0;
	st.param.b64 	[param0], %rd12;
	.param .b64 param1;
	st.param.b64 	[param1], %rd10;
	.param .b32 retval0;
	call.uni (retval0), 
	vprintf, 
	(
	param0, 
	param1
	);
	ld.param.b32 	%r58, [retval0];
	} // callseq 13
	ld.global.u32 	%r60, [%rd30+24];
	st.local.u32 	[%rd2], %r60;
	{ // callseq 14, 0
	.param .b64 param0;
	st.param.b64 	[param0], %rd12;
	.param .b64 param1;
	st.param.b64 	[param1], %rd10;
	.param .b32 retval0;
	call.uni (retval0), 
	vprintf, 
	(
	param0, 
	param1
	);
	ld.param.b32 	%r61, [retval0];
	} // callseq 14
	ld.global.u32 	%r63, [%rd30+28];
	st.local.u32 	[%rd2], %r63;
	{ // callseq 15, 0
	.param .b64 param0;
	st.param.b64 	[param0], %rd12;
	.param .b64 param1;
	st.param.b64 	[param1], %rd10;
	.param .b32 retval0;
	call.uni (retval0), 
	vprintf, 
	(
	param0, 
	param1
	);
	ld.param.b32 	%r64, [retval0];
	} // callseq 15
	add.s32 	%r107, %r107, 16;
	add.s64 	%rd30, %rd30, 64;
	setp.ne.s32 	%p3, %r107, 0;
	@%p3 bra 	$L__BB1_3;
$L__BB1_4:
	setp.eq.s32 	%p4, %r1, 0;
	@%p4 bra 	$L__BB1_13;
	and.b32  	%r7, %r16, 7;
	setp.lt.u32 	%p5, %r1, 8;
	@%p5 bra 	$L__BB1_7;
	mul.wide.u32 	%rd14, %r109, 4;
	add.s64 	%rd15, %rd1, %rd14;
	ld.global.u32 	%r66, [%rd15];
	st.local.u32 	[%rd2], %r66;
	mov.u64 	%rd16, $str;
	cvta.global.u64 	%rd17, %rd16;
	{ // callseq 16, 0
	.param .b64 param0;
	st.param.b64 	[param0], %rd17;
	.param .b64 param1;
	st.param.b64 	[param1], %rd10;
	.param .b32 retval0;
	call.uni (retval0), 
	vprintf, 
	(
	param0, 
	param1
	);
	ld.param.b32 	%r67, [retval0];
	} // callseq 16
	ld.global.u32 	%r69, [%rd15+4];
	st.local.u32 	[%rd2], %r69;
	{ // callseq 17, 0
	.param .b64 param0;
	st.param.b64 	[param0], %rd17;
	.param .b64 param1;
	st.param.b64 	[param1], %rd10;
	.param .b32 retval0;
	call.uni (retval0), 
	vprintf, 
	(
	param0, 
	param1
	);
	ld.param.b32 	%r70, [retval0];
	} // callseq 17
	ld.global.u32 	%r72, [%rd15+8];
	st.local.u32 	[%rd2], %r72;
	{ // callseq 18, 0
	.param .b64 param0;
	st.param.b64 	[param0], %rd17;
	.param .b64 param1;
	st.param.b64 	[param1], %rd10;
	.param .b32 retval0;
	call.uni (retval0), 
	vprintf, 
	(
	param0, 
	param1
	);
	ld.param.b32 	%r73, [retval0];
	} // callseq 18
	ld.global.u32 	%r75, [%rd15+12];
	st.local.u32 	[%rd2], %r75;
	{ // callseq 19, 0
	.param .b64 param0;
	st.param.b64 	[param0], %rd17;
	.param .b64 param1;
	st.param.b64 	[param1], %rd10;
	.param .b32 retval0;
	call.uni (retval0), 
	vprintf, 
	(
	param0, 
	param1
	);
	ld.param.b32 	%r76, [retval0];
	} // callseq 19
	ld.global.u32 	%r78, [%rd15+16];
	st.local.u32 	[%rd2], %r78;
	{ // callseq 20, 0
	.param .b64 param0;
	st.param.b64 	[param0], %rd17;
	.param .b64 param1;
	st.param.b64 	[param1], %rd10;
	.param .b32 retval0;
	call.uni (retval0), 
	vprintf, 
	(
	param0, 
	param1
	);
	ld.param.b32 	%r79, [retval0];
	} // callseq 20
	ld.global.u32 	%r81, [%rd15+20];
	st.local.u32 	[%rd2], %r81;
	{ // callseq 21, 0
	.param .b64 param0;
	st.param.b64 	[param0], %rd17;
	.param .b64 param1;
	st.param.b64 	[param1], %rd10;
	.param .b32 retval0;
	call.uni (retval0), 
	vprintf, 
	(
	param0, 
	param1
	);
	ld.param.b32 	%r82, [retval0];
	} // callseq 21
	ld.global.u32 	%r84, [%rd15+24];
	st.local.u32 	[%rd2], %r84;
	{ // callseq 22, 0
	.param .b64 param0;
	st.param.b64 	[param0], %rd17;
	.param .b64 param1;
	st.param.b64 	[param1], %rd10;
	.param .b32 retval0;
	call.uni (retval0), 
	vprintf, 
	(
	param0, 
	param1
	);
	ld.param.b32 	%r85, [retval0];
	} // callseq 22
	ld.global.u32 	%r87, [%rd15+28];
	st.local.u32 	[%rd2], %r87;
	{ // callseq 23, 0
	.param .b64 param0;
	st.param.b64 	[param0], %rd17;
	.param .b64 param1;
	st.param.b64 	[param1], %rd10;
	.param .b32 retval0;
	call.uni (retval0), 
	vprintf, 
	(
	param0, 
	param1
	);
	ld.param.b32 	%r88, [retval0];
	} // callseq 23
	add.s32 	%r109, %r109, 8;
$L__BB1_7:
	setp.eq.s32 	%p6, %r7, 0;
	@%p6 bra 	$L__BB1_13;
	and.b32  	%r10, %r16, 3;
	setp.lt.u32 	%p7, %r7, 4;
	@%p7 bra 	$L__BB1_10;
	mul.wide.u32 	%rd19, %r109, 4;
	add.s64 	%rd20, %rd1, %rd19;
	ld.global.u32 	%r90, [%rd20];
	st.local.u32 	[%rd2], %r90;
	mov.u64 	%rd21, $str;
	cvta.global.u64 	%rd22, %rd21;
	{ // callseq 24, 0
	.param .b64 param0;
	st.param.b64 	[param0], %rd22;
	.param .b64 param1;
	st.param.b64 	[param1], %rd10;
	.param .b32 retval0;
	call.uni (retval0), 
	vprintf, 
	(
	param0, 
	param1
	);
	ld.param.b32 	%r91, [retval0];
	} // callseq 24
	ld.global.u32 	%r93, [%rd20+4];
	st.local.u32 	[%rd2], %r93;
	{ // callseq 25, 0
	.param .b64 param0;
	st.param.b64 	[param0], %rd22;
	.param .b64 param1;
	st.param.b64 	[param1], %rd10;
	.param .b32 retval0;
	call.uni (retval0), 
	vprintf, 
	(
	param0, 
	param1
	);
	ld.param.b32 	%r94, [retval0];
	} // callseq 25
	ld.global.u32 	%r96, [%rd20+8];
	st.local.u32 	[%rd2], %r96;
	{ // callseq 26, 0
	.param .b64 param0;
	st.param.b64 	[param0], %rd22;
	.param .b64 param1;
	st.param.b64 	[param1], %rd10;
	.param .b32 retval0;
	call.uni (retval0), 
	vprintf, 
	(
	param0, 
	param1
	);
	ld.param.b32 	%r97, [retval0];
	} // callseq 26
	ld.global.u32 	%r99, [%rd20+12];
	st.local.u32 	[%rd2], %r99;
	{ // callseq 27, 0
	.param .b64 param0;
	st.param.b64 	[param0], %rd22;
	.param .b64 param1;
	st.param.b64 	[param1], %rd10;
	.param .b32 retval0;
	call.uni (retval0), 
	vprintf, 
	(
	param0, 
	param1
	);
	ld.param.b32 	%r100, [retval0];
	} // callseq 27
	add.s32 	%r109, %r109, 4;
$L__BB1_10:
	setp.eq.s32 	%p8, %r10, 0;
	@%p8 bra 	$L__BB1_13;
	mul.wide.u32 	%rd24, %r109, 4;
	add.s64 	%rd31, %rd1, %rd24;
	neg.s32 	%r111, %r10;
	mov.u64 	%rd25, $str;
$L__BB1_12:
	.pragma "nounroll";
	ld.global.u32 	%r102, [%rd31];
	st.local.u32 	[%rd2], %r102;
	cvta.global.u64 	%rd26, %rd25;
	{ // callseq 28, 0
	.param .b64 param0;
	st.param.b64 	[param0], %rd26;
	.param .b64 param1;
	st.param.b64 	[param1], %rd10;
	.param .b32 retval0;
	call.uni (retval0), 
	vprintf, 
	(
	param0, 
	param1
	);
	ld.param.b32 	%r103, [retval0];
	} // callseq 28
	add.s64 	%rd31, %rd31, 4;
	add.s32 	%r111, %r111, 1;
	setp.ne.s32 	%p9, %r111, 0;
	@%p9 bra 	$L__BB1_12;
$L__BB1_13:
	mov.u64 	%rd28, $str$1;
	cvta.global.u64 	%rd29, %rd28;
	{ // callseq 29, 0
	.param .b64 param0;
	st.param.b64 	[param0], %rd29;
	.param .b64 param1;
	st.param.b64 	[param1], 0;
	.param .b32 retval0;
	call.uni (retval0), 
	vprintf, 
	(
	param0, 
	param1
	);
	ld.param.b32 	%r105, [retval0];
	} // callseq 29
	ret;

}
	// .globl	_Z13countElementsPiS_S_ii
.visible .entry _Z13countElementsPiS_S_ii(
	.param .u64 .ptr .align 1 _Z13countElementsPiS_S_ii_param_0,
	.param .u64 .ptr .align 1 _Z13countElementsPiS_S_ii_param_1,
	.param .u64 .ptr .align 1 _Z13countElementsPiS_S_ii_param_2,
	.param .u32 _Z13countElementsPiS_S_ii_param_3,
	.param .u32 _Z13countElementsPiS_S_ii_param_4
)
{
	.reg .pred 	%p<5>;
	.reg .b32 	%r<17>;
	.reg .b64 	%rd<17>;

	ld.param.u64 	%rd5, [_Z13countElementsPiS_S_ii_param_0];
	ld.param.u64 	%rd6, [_Z13countElementsPiS_S_ii_param_1];
	ld.param.u64 	%rd7, [_Z13countElementsPiS_S_ii_param_2];
	ld.param.u32 	%r8, [_Z13countElementsPiS_S_ii_param_3];
	ld.param.u32 	%r7, [_Z13countElementsPiS_S_ii_param_4];
	mov.u32 	%r9, %ctaid.x;
	mov.u32 	%r10, %ntid.x;
	mov.u32 	%r11, %tid.x;
	mad.lo.s32 	%r1, %r9, %r10, %r11;
	setp.ge.s32 	%p1, %r1, %r8;
	@%p1 bra 	$L__BB2_7;
	cvta.to.global.u64 	%rd9, %rd5;
	mul.wide.s32 	%rd10, %r1, 4;
	add.s64 	%rd1, %rd9, %rd10;
	add.s32 	%r2, %r7, -1;
	setp.lt.s32 	%p2, %r7, 2;
	mov.b64 	%rd16, 0;
	@%p2 bra 	$L__BB2_6;
	ld.global.u32 	%r3, [%rd1];
	cvta.to.global.u64 	%rd2, %rd6;
	mov.b32 	%r15, 0;
$L__BB2_3:
	mul.wide.u32 	%rd11, %r15, 4;
	add.s64 	%rd12, %rd2, %rd11;
	ld.global.u32 	%r13, [%rd12];
	setp.le.s32 	%p3, %r3, %r13;
	mov.u32 	%r16, %r15;
	@%p3 bra 	$L__BB2_5;
	add.s32 	%r15, %r15, 1;
	setp.ne.s32 	%p4, %r15, %r2;
	mov.u32 	%r16, %r2;
	@%p4 bra 	$L__BB2_3;
$L__BB2_5:
	cvt.u64.u32 	%rd16, %r16;
$L__BB2_6:
	cvta.to.global.u64 	%rd13, %rd7;
	shl.b64 	%rd14, %rd16, 2;
	add.s64 	%rd15, %rd13, %rd14;
	atom.global.add.u32 	%r14, [%rd15], 1;
$L__BB2_7:
	ret;

}
	// .globl	_Z13computeStartsPiS_i
.visible .entry _Z13computeStartsPiS_i(
	.param .u64 .ptr .align 1 _Z13computeStartsPiS_i_param_0,
	.param .u64 .ptr .align 1 _Z13computeStartsPiS_i_param_1,
	.param .u32 _Z13computeStartsPiS_i_param_2
)
{
	.reg .pred 	%p<12>;
	.reg .b32 	%r<93>;
	.reg .b64 	%rd<28>;

	ld.param.u64 	%rd15, [_Z13computeStartsPiS_i_param_0];
	ld.param.u64 	%rd16, [_Z13computeStartsPiS_i_param_1];
	ld.param.u32 	%r25, [_Z13computeStartsPiS_i_param_2];
	cvta.to.global.u64 	%rd1, %rd15;
	cvta.to.global.u64 	%rd2, %rd16;
	mov.u32 	%r26, %tid.x;
	setp.ne.s32 	%p1, %r26, 0;
	setp.lt.s32 	%p2, %r25, 1;
	or.pred  	%p3, %p1, %p2;
	@%p3 bra 	$L__BB3_13;
	and.b32  	%r1, %r25, 15;
	setp.lt.u32 	%p4, %r25, 16;
	mov.b32 	%r87, 0;
	mov.u32 	%r86, %r87;
	@%p4 bra 	$L__BB3_4;
	and.b32  	%r87, %r25, 2147483632;
	neg.s32 	%r83, %r87;
	add.s64 	%rd25, %rd2, 32;
	add.s64 	%rd24, %rd1, 32;
	mov.b32 	%r86, 0;
$L__BB3_3:
	.pragma "nounroll";
	st.global.u32 	[%rd25+-32], %r86;
	ld.global.u32 	%r29, [%rd24+-32];
	add.s32 	%r30, %r29, %r86;
	st.global.u32 	[%rd25+-28], %r30;
	ld.global.u32 	%r31, [%rd24+-28];
	add.s32 	%r32, %r31, %r30;
	st.global.u32 	[%rd25+-24], %r32;
	ld.global.u32 	%r33, [%rd24+-24];
	add.s32 	%r34, %r33, %r32;
	st.global.u32 	[%rd25+-20], %r34;
	ld.global.u32 	%r35, [%rd24+-20];
	add.s32 	%r36, %r35, %r34;
	st.global.u32 	[%rd25+-16], %r36;
	ld.global.u32 	%r37, [%rd24+-16];
	add.s32 	%r38, %r37, %r36;
	st.global.u32 	[%rd25+-12], %r38;
	ld.global.u32 	%r39, [%rd24+-12];
	add.s32 	%r40, %r39, %r38;
	st.global.u32 	[%rd25+-8], %r40;
	ld.global.u32 	%r41, [%rd24+-8];
	add.s32 	%r42, %r41, %r40;
	st.global.u32 	[%rd25+-4], %r42;
	ld.global.u32 	%r43, [%rd24+-4];
	add.s32 	%r44, %r43, %r42;
	st.global.u32 	[%rd25], %r44;
	ld.global.u32 	%r45, [%rd24];
	add.s32 	%r46, %r45, %r44;
	st.global.u32 	[%rd25+4], %r46;
	ld.global.u32 	%r47, [%rd24+4];
	add.s32 	%r48, %r47, %r46;
	st.global.u32 	[%rd25+8], %r48;
	ld.global.u32 	%r49, [%rd24+8];
	add.s32 	%r50, %r49, %r48;
	st.global.u32 	[%rd25+12], %r50;
	ld.global.u32 	%r51, [%rd24+12];
	add.s32 	%r52, %r51, %r50;
	st.global.u32 	[%rd25+16], %r52;
	ld.global.u32 	%r53, [%rd24+16];
	add.s32 	%r54, %r53, %r52;
	st.global.u32 	[%rd25+20], %r54;
	ld.global.u32 	%r55, [%rd24+20];
	add.s32 	%r56, %r55, %r54;
	st.global.u32 	[%rd25+24], %r56;
	ld.global.u32 	%r57, [%rd24+24];
	add.s32 	%r58, %r57, %r56;
	st.global.u32 	[%rd25+28], %r58;
	ld.global.u32 	%r59, [%rd24+28];
	add.s32 	%r86, %r59, %r58;
	add.s32 	%r83, %r83, 16;
	add.s64 	%rd25, %rd25, 64;
	add.s64 	%rd24, %rd24, 64;
	setp.ne.s32 	%p5, %r83, 0;
	@%p5 bra 	$L__BB3_3;
$L__BB3_4:
	setp.eq.s32 	%p6, %r1, 0;
	@%p6 bra 	$L__BB3_13;
	and.b32  	%r10, %r25, 7;
	setp.lt.u32 	%p7, %r1, 8;
	@%p7 bra 	$L__BB3_7;
	mul.wide.u32 	%rd17, %r87, 4;
	add.s64 	%rd18, %rd2, %rd17;
	st.global.u32 	[%rd18], %r86;
	add.s64 	%rd19, %rd1, %rd17;
	ld.global.u32 	%r60, [%rd19];
	add.s32 	%r61, %r60, %r86;
	st.global.u32 	[%rd18+4], %r61;
	ld.global.u32 	%r62, [%rd19+4];
	add.s32 	%r63, %r62, %r61;
	st.global.u32 	[%rd18+8], %r63;
	ld.global.u32 	%r64, [%rd19+8];
	add.s32 	%r65, %r64, %r63;
	st.global.u32 	[%rd18+12], %r65;
	ld.global.u32 	%r66, [%rd19+12];
	add.s32 	%r67, %r66, %r65;
	st.global.u32 	[%rd18+16], %r67;
	ld.global.u32 	%r68, [%rd19+16];
	add.s32 	%r69, %r68, %r67;
	st.global.u32 	[%rd18+20], %r69;
	ld.global.u32 	%r70, [%rd19+20];
	add.s32 	%r71, %r70, %r69;
	st.global.u32 	[%rd18+24], %r71;
	ld.global.u32 	%r72, [%rd19+24];
	add.s32 	%r73, %r72, %r71;
	st.global.u32 	[%rd18+28], %r73;
	ld.global.u32 	%r74, [%rd19+28];
	add.s32 	%r86, %r74, %r73;
	add.s32 	%r87, %r87, 8;
$L__BB3_7:
	setp.eq.s32 	%p8, %r10, 0;
	@%p8 bra 	$L__BB3_13;
	and.b32  	%r15, %r25, 3;
	setp.lt.u32 	%p9, %r10, 4;
	@%p9 bra 	$L__BB3_10;
	mul.wide.u32 	%rd20, %r87, 4;
	add.s64 	%rd21, %rd2, %rd20;
	st.global.u32 	[%rd21], %r86;
	add.s64 	%rd22, %rd1, %rd20;
	ld.global.u32 	%r75, [%rd22];
	add.s32 	%r76, %r75, %r86;
	st.global.u32 	[%rd21+4], %r76;
	ld.global.u32 	%r77, [%rd22+4];
	add.s32 	%r78, %r77, %r76;
	st.global.u32 	[%rd21+8], %r78;
	ld.global.u32 	%r79, [%rd22+8];
	add.s32 	%r80, %r79, %r78;
	st.global.u32 	[%rd21+12], %r80;
	ld.global.u32 	%r81, [%rd22+12];
	add.s32 	%r86, %r81, %r80;
	add.s32 	%r87, %r87, 4;
$L__BB3_10:
	setp.eq.s32 	%p10, %r15, 0;
	@%p10 bra 	$L__BB3_13;
	mul.wide.u32 	%rd23, %r87, 4;
	add.s64 	%rd27, %rd1, %rd23;
	add.s64 	%rd26, %rd2, %rd23;
	neg.s32 	%r91, %r15;
$L__BB3_12:
	.pragma "nounroll";
	st.global.u32 	[%rd26], %r86;
	ld.global.u32 	%r82, [%rd27];
	add.s32 	%r86, %r82, %r86;
	add.s64 	%rd27, %rd27, 4;
	add.s64 	%rd26, %rd26, 4;
	add.s32 	%r91, %r91, 1;
	setp.ne.s32 	%p11, %r91, 0;
	@%p11 bra 	$L__BB3_12;
$L__BB3_13:
	ret;

}
	// .globl	_Z18distributeElementsPiS_S_S_S_ii
.visible .entry _Z18distributeElementsPiS_S_S_S_ii(
	.param .u64 .ptr .align 1 _Z18distributeElementsPiS_S_S_S_ii_param_0,
	.param .u64 .ptr .align 1 _Z18distributeElementsPiS_S_S_S_ii_param_1,
	.param .u64 .ptr .align 1 _Z18distributeElementsPiS_S_S_S_ii_param_2,
	.param .u64 .ptr .align 1 _Z18distributeElementsPiS_S_S_S_ii_param_3,
	.param .u64 .ptr .align 1 _Z18distributeElementsPiS_S_S_S_ii_param_4,
	.param .u32 _Z18distributeElementsPiS_S_S_S_ii_param_5,
	.param .u32 _Z18distributeElementsPiS_S_S_S_ii_param_6
)
{
	.reg .pred 	%p<5>;
	.reg .b32 	%r<20>;
	.reg .b64 	%rd<24>;

	ld.param.u64 	%rd5, [_Z18distributeElementsPiS_S_S_S_ii_param_0];
	ld.param.u64 	%rd6, [_Z18distributeElementsPiS_S_S_S_ii_param_1];
	ld.param.u64 	%rd7, [_Z18distributeElementsPiS_S_S_S_ii_param_2];
	ld.param.u64 	%rd8, [_Z18distributeElementsPiS_S_S_S_ii_param_3];
	ld.param.u64 	%rd9, [_Z18distributeElementsPiS_S_S_S_ii_param_4];
	ld.param.u32 	%r8, [_Z18distributeElementsPiS_S_S_S_ii_param_5];
	ld.param.u32 	%r7, [_Z18distributeElementsPiS_S_S_S_ii_param_6];
	mov.u32 	%r9, %ctaid.x;
	mov.u32 	%r10, %ntid.x;
	mov.u32 	%r11, %tid.x;
	mad.lo.s32 	%r1, %r9, %r10, %r11;
	setp.ge.s32 	%p1, %r1, %r8;
	@%p1 bra 	$L__BB4_7;
	cvta.to.global.u64 	%rd11, %rd5;
	mul.wide.s32 	%rd12, %r1, 4;
	add.s64 	%rd1, %rd11, %rd12;
	add.s32 	%r2, %r7, -1;
	setp.lt.s32 	%p2, %r7, 2;
	mov.b64 	%rd23, 0;
	@%p2 bra 	$L__BB4_6;
	ld.global.u32 	%r3, [%rd1];
	cvta.to.global.u64 	%rd2, %rd7;
	mov.b32 	%r18, 0;
$L__BB4_3:
	mul.wide.u32 	%rd13, %r18, 4;
	add.s64 	%rd14, %rd2, %rd13;
	ld.global.u32 	%r13, [%rd14];
	setp.le.s32 	%p3, %r3, %r13;
	mov.u32 	%r19, %r18;
	@%p3 bra 	$L__BB4_5;
	add.s32 	%r18, %r18, 1;
	setp.ne.s32 	%p4, %r18, %r2;
	mov.u32 	%r19, %r2;
	@%p4 bra 	$L__BB4_3;
$L__BB4_5:
	cvt.u64.u32 	%rd23, %r19;
$L__BB4_6:
	cvta.to.global.u64 	%rd15, %rd9;
	shl.b64 	%rd16, %rd23, 2;
	add.s64 	%rd17, %rd15, %rd16;
	atom.global.add.u32 	%r14, [%rd17], 1;
	ld.global.u32 	%r15, [%rd1];
	cvta.to.global.u64 	%rd18, %rd8;
	add.s64 	%rd19, %rd18, %rd16;
	ld.global.u32 	%r16, [%rd19];
	add.s32 	%r17, %r16, %r14;
	cvta.to.global.u64 	%rd20, %rd6;
	mul.wide.s32 	%rd21, %r17, 4;
	add.s64 	%rd22, %rd20, %rd21;
	st.global.u32 	[%rd22], %r15;
$L__BB4_7:
	ret;

}
	// .globl	_ZN3cub18CUB_300001_SM_10006detail11EmptyKernelIvEEvv
.visible .entry _ZN3cub18CUB_300001_SM_10006detail11EmptyKernelIvEEvv()
{


	ret;

}


// ===== COMPILED SASS (sm_100) =====

	.target	sm_100

	.elftype	@"ET_EXEC"


//--------------------- .note.nv.tkinfo           --------------------------
	.section	.note.nv.tkinfo,"",@"SHT_NOTE"
	.sectionflags	@"SHF_NOTE_NV_TKINFO"
	.tkinfo
        /*0018*/ 	.word	0x00000002
        /*0030*/ 	.string	""
        /*0030*/ 	.string	"ptxas"
        /*0030*/ 	.string	"Cuda compilation tools, release 13.0, V13.0.88"
        /*0030*/ 	.string	"Build cuda_13.0.r13.0/compiler.36424714_0"
        /*0030*/ 	.string	"-arch sm_100 -m 64 "



//--------------------- .note.nv.cuinfo           --------------------------
	.section	.note.nv.cuinfo,"",@"SHT_NOTE"
	.sectionflags	@"SHF_NOTE_NV_CUINFO"
        /*0018*/ 	.short	0x0002
        /*001a*/ 	.short	0x0064
        /*001c*/ 	.short	0x0082
	.zero		2


//--------------------- .nv.info                  --------------------------
	.section	.nv.info,"",@"SHT_CUDA_INFO"
	.align	4


	//----- nvinfo : EIATTR_REGCOUNT
	.align		4
        /*0000*/ 	.byte	0x04, 0x2f
        /*0002*/ 	.short	(.L_43 - .L_42)
	.align		4
.L_42:
        /*0004*/ 	.word	index@(_Z16findSplitsKernelPKiPiS0_ii)
        /*0008*/ 	.word	0x0000000d


	//----- nvinfo : EIATTR_FRAME_SIZE
	.align		4
.L_43:
        /*000c*/ 	.byte	0x04, 0x11
        /*000e*/ 	.short	(.L_45 - .L_44)
	.align		4
.L_44:
        /*0010*/ 	.word	index@(_Z16findSplitsKernelPKiPiS0_ii)
        /*0014*/ 	.word	0x00000000


	//----- nvinfo : EIATTR_REGCOUNT
	.align		4
.L_45:
        /*0018*/ 	.byte	0x04, 0x2f
        /*001a*/ 	.short	(.L_47 - .L_46)
	.align		4
.L_46:
        /*001c*/ 	.word	index@(_Z10printArrayPii)
        /*0020*/ 	.word	0x0000001b


	//----- nvinfo : EIATTR_FRAME_SIZE
	.align		4
.L_47:
        /*0024*/ 	.byte	0x04, 0x11
        /*0026*/ 	.short	(.L_49 - .L_48)
	.align		4
.L_48:
        /*0028*/ 	.word	index@(_Z10printArrayPii)
        /*002c*/ 	.word	0x00000008


	//----- nvinfo : EIATTR_REGCOUNT
	.align		4
.L_49:
        /*0030*/ 	.byte	0x04, 0x2f
        /*0032*/ 	.short	(.L_51 - .L_50)
	.align		4
.L_50:
        /*0034*/ 	.word	index@(_Z13countElementsPiS_S_ii)
        /*0038*/ 	.word	0x0000000a


	//----- nvinfo : EIATTR_FRAME_SIZE
	.align		4
.L_51:
        /*003c*/ 	.byte	0x04, 0x11
        /*003e*/ 	.short	(.L_53 - .L_52)
	.align		4
.L_52:
        /*0040*/ 	.word	index@(_Z13countElementsPiS_S_ii)
        /*0044*/ 	.word	0x00000000


	//----- nvinfo : EIATTR_REGCOUNT
	.align		4
.L_53:
        /*0048*/ 	.byte	0x04, 0x2f
        /*004a*/ 	.short	(.L_55 - .L_54)
	.align		4
.L_54:
        /*004c*/ 	.word	index@(_Z13computeStartsPiS_i)
        /*0050*/ 	.word	0x00000012


	//----- nvinfo : EIATTR_FRAME_SIZE
	.align		4
.L_55:
        /*0054*/ 	.byte	0x04, 0x11
        /*0056*/ 	.short	(.L_57 - .L_56)
	.align		4
.L_56:
        /*0058*/ 	.word	index@(_Z13computeStartsPiS_i)
        /*005c*/ 	.word	0x00000000


	//----- nvinfo : EIATTR_REGCOUNT
	.align		4
.L_57:
        /*0060*/ 	.byte	0x04, 0x2f
        /*0062*/ 	.short	(.L_59 - .L_58)
	.align		4
.L_58:
        /*0064*/ 	.word	index@(_Z18distributeElementsPiS_S_S_S_ii)
        /*0068*/ 	.word	0x00000010


	//----- nvinfo : EIATTR_FRAME_SIZE
	.align		4
.L_59:
        /*006c*/ 	.byte	0x04, 0x11
        /*006e*/ 	.short	(.L_61 - .L_60)
	.align		4
.L_60:
        /*0070*/ 	.word	index@(_Z18distributeElementsPiS_S_S_S_ii)
        /*0074*/ 	.word	0x00000000


	//----- nvinfo : EIATTR_REGCOUNT
	.align		4
.L_61:
        /*0078*/ 	.byte	0x04, 0x2f
        /*007a*/ 	.short	(.L_63 - .L_62)
	.align		4
.L_62:
        /*007c*/ 	.word	index@(_ZN3cub18CUB_300001_SM_10006detail11EmptyKernelIvEEvv)
        /*0080*/ 	.word	0x00000004


	//----- nvinfo : EIATTR_FRAME_SIZE
	.align		4
.L_63:
        /*0084*/ 	.byte	0x04, 0x11
        /*0086*/ 	.short	(.L_65 - .L_64)
	.align		4
.L_64:
        /*0088*/ 	.word	index@(_ZN3cub18CUB_300001_SM_10006detail11EmptyKernelIvEEvv)
        /*008c*/ 	.word	0x00000000


	//----- nvinfo : EIATTR_MIN_STACK_SIZE
	.align		4
.L_65:
        /*0090*/ 	.byte	0x04, 0x12
        /*0092*/ 	.short	(.L_67 - .L_66)
	.align		4
.L_66:
        /*0094*/ 	.word	index@(_ZN3cub18CUB_300001_SM_10006detail11EmptyKernelIvEEvv)
        /*0098*/ 	.word	0x00000000


	//----- nvinfo : EIATTR_MIN_STACK_SIZE
	.align		4
.L_67:
        /*009c*/ 	.byte	0x04, 0x12
        /*009e*/ 	.short	(.L_69 - .L_68)
	.align		4
.L_68:
        /*00a0*/ 	.word	index@(_Z18distributeElementsPiS_S_S_S_ii)
        /*00a4*/ 	.word	0x00000000


	//----- nvinfo : EIATTR_MIN_STACK_SIZE
	.align		4
.L_69:
        /*00a8*/ 	.byte	0x04, 0x12
        /*00aa*/ 	.short	(.L_71 - .L_70)
	.align		4
.L_70:
        /*00ac*/ 	.word	index@(_Z13computeStartsPiS_i)
        /*00b0*/ 	.word	0x00000000


	//----- nvinfo : EIATTR_MIN_STACK_SIZE
	.align		4
.L_71:
        /*00b4*/ 	.byte	0x04, 0x12
        /*00b6*/ 	.short	(.L_73 - .L_72)
	.align		4
.L_72:
        /*00b8*/ 	.word	index@(_Z13countElementsPiS_S_ii)
        /*00bc*/ 	.word	0x00000000


	//----- nvinfo : EIATTR_MIN_STACK_SIZE
	.align		4
.L_73:
        /*00c0*/ 	.byte	0x04, 0x12
        /*00c2*/ 	.short	(.L_75 - .L_74)
	.align		4
.L_74:
        /*00c4*/ 	.word	index@(_Z10printArrayPii)
        /*00c8*/ 	.word	0x00000008


	//----- nvinfo : EIATTR_MIN_STACK_SIZE
	.align		4
.L_75:
        /*00cc*/ 	.byte	0x04, 0x12
        /*00ce*/ 	.short	(.L_77 - .L_76)
	.align		4
.L_76:
        /*00d0*/ 	.word	index@(_Z16findSplitsKernelPKiPiS0_ii)
        /*00d4*/ 	.word	0x00000000
.L_77:


//--------------------- .nv.compat                --------------------------
	.section	.nv.compat,"",@"SHT_CUDA_COMPAT_INFO"
	.align	4
        /*0000*/ 	.byte	0x02, 0x09, 0x00, 0x00, 0x02, 0x02, 0x01, 0x00, 0x02, 0x05, 0x05, 0x00, 0x03, 0x07, 0x01, 0x01
        /*0010*/ 	.byte	0x02, 0x03, 0x00, 0x00, 0x02, 0x06, 0x01, 0x00, 0x04, 0x0b, 0x08, 0x00, 0x09, 0x00, 0x00, 0x00
        /*0020*/ 	.byte	0x00, 0x00, 0x00, 0x00


//--------------------- .nv.info._ZN3cub18CUB_300001_SM_10006detail11EmptyKernelIvEEvv --------------------------
	.section	.nv.info._ZN3cub18CUB_300001_SM_10006detail11EmptyKernelIvEEvv,"",@"SHT_CUDA_INFO"
	.sectionflags	@""
	.align	4


	//----- nvinfo : EIATTR_CUDA_API_VERSION
	.align		4
        /*0000*/ 	.byte	0x04, 0x37
        /*0002*/ 	.short	(.L_79 - .L_78)
.L_78:
        /*0004*/ 	.word	0x00000082


	//----- nvinfo : EIATTR_SPARSE_MMA_MASK
	.align		4
.L_79:
        /*0008*/ 	.byte	0x03, 0x50
        /*000a*/ 	.short	0x0000


	//----- nvinfo : EIATTR_MAXREG_COUNT
	.align		4
        /*000c*/ 	.byte	0x03, 0x1b
        /*000e*/ 	.short	0x00ff


	//----- nvinfo : EIATTR_MERCURY_ISA_VERSION
	.align		4
        /*0010*/ 	.byte	0x03, 0x5f
        /*0012*/ 	.short	0x0101


	//----- nvinfo : EIATTR_VRC_CTA_INIT_COUNT
	.align		4
        /*0014*/ 	.byte	0x02, 0x4a
	.zero		1
	.zero		1


	//----- nvinfo : EIATTR_EXIT_INSTR_OFFSETS
	.align		4
        /*0018*/ 	.byte	0x04, 0x1c
        /*001a*/ 	.short	(.L_81 - .L_80)


	//   ....[0]....
.L_80:
        /*001c*/ 	.word	0x00000010


	//----- nvinfo : EIATTR_SW_WAR
	.align		4
.L_81:
        /*0020*/ 	.byte	0x04, 0x36
        /*0022*/ 	.short	(.L_83 - .L_82)
.L_82:
        /*0024*/ 	.word	0x00000008
.L_83:


//--------------------- .nv.info._Z18distributeElementsPiS_S_S_S_ii --------------------------
	.section	.nv.info._Z18distributeElementsPiS_S_S_S_ii,"",@"SHT_CUDA_INFO"
	.sectionflags	@""
	.align	4


	//----- nvinfo : EIATTR_CUDA_API_VERSION
	.align		4
        /*0000*/ 	.byte	0x04, 0x37
        /*0002*/ 	.short	(.L_85 - .L_84)
.L_84:
        /*0004*/ 	.word	0x00000082


	//----- nvinfo : EIATTR_KPARAM_INFO
	.align		4
.L_85:
        /*0008*/ 	.byte	0x04, 0x17
        /*000a*/ 	.short	(.L_87 - .L_86)
.L_86:
        /*000c*/ 	.word	0x00000000
        /*0010*/ 	.short	0x0006
        /*0012*/ 	.short	0x002c
        /*0014*/ 	.byte	0x00, 0xf0, 0x11, 0x00


	//----- nvinfo : EIATTR_KPARAM_INFO
	.align		4
.L_87:
        /*0018*/ 	.byte	0x04, 0x17
        /*001a*/ 	.short	(.L_89 - .L_88)
.L_88:
        /*001c*/ 	.word	0x00000000
        /*0020*/ 	.short	0x0005
        /*0022*/ 	.short	0x0028
        /*0024*/ 	.byte	0x00, 0xf0, 0x11, 0x00


	//----- nvinfo : EIATTR_KPARAM_INFO
	.align		4
.L_89:
        /*0028*/ 	.byte	0x04, 0x17
        /*002a*/ 	.short	(.L_91 - .L_90)
.L_90:
        /*002c*/ 	.word	0x00000000
        /*0030*/ 	.short	0x0004
        /*0032*/ 	.short	0x0020
        /*0034*/ 	.byte	0x00, 0xf5, 0x21, 0x00


	//----- nvinfo : EIATTR_KPARAM_INFO
	.align		4
.L_91:
        /*0038*/ 	.byte	0x04, 0x17
        /*003a*/ 	.short	(.L_93 - .L_92)
.L_92:
        /*003c*/ 	.word	0x00000000
        /*0040*/ 	.short	0x0003
        /*0042*/ 	.short	0x0018
        /*0044*/ 	.byte	0x00, 0xf5, 0x21, 0x00


	//----- nvinfo : EIATTR_KPARAM_INFO
	.align		4
.L_93:
        /*0048*/ 	.byte	0x04, 0x17
        /*004a*/ 	.short	(.L_95 - .L_94)
.L_94:
        /*004c*/ 	.word	0x00000000
        /*0050*/ 	.short	0x0002
        /*0052*/ 	.short	0x0010
        /*0054*/ 	.byte	0x00, 0xf5, 0x21, 0x00


	//----- nvinfo : EIATTR_KPARAM_INFO
	.align		4
.L_95:
        /*0058*/ 	.byte	0x04, 0x17
        /*005a*/ 	.short	(.L_97 - .L_96)
.L_96:
        /*005c*/ 	.word	0x00000000
        /*0060*/ 	.short	0x0001
        /*0062*/ 	.short	0x0008
        /*0064*/ 	.byte	0x00, 0xf5, 0x21, 0x00


	//----- nvinfo : EIATTR_KPARAM_INFO
	.align		4
.L_97:
        /*0068*/ 	.byte	0x04, 0x17
        /*006a*/ 	.short	(.L_99 - .L_98)
.L_98:
        /*006c*/ 	.word	0x00000000
        /*0070*/ 	.short	0x0000
        /*0072*/ 	.short	0x0000
        /*0074*/ 	.byte	0x00, 0xf5, 0x21, 0x00


	//----- nvinfo : EIATTR_SPARSE_MMA_MASK
	.align		4
.L_99:
        /*0078*/ 	.byte	0x03, 0x50
        /*007a*/ 	.short	0x0000


	//----- nvinfo : EIATTR_MAXREG_COUNT
	.align		4
        /*007c*/ 	.byte	0x03, 0x1b
        /*007e*/ 	.short	0x00ff


	//----- nvinfo : EIATTR_MERCURY_ISA_VERSION
	.align		4
        /*0080*/ 	.byte	0x03, 0x5f
        /*0082*/ 	.short	0x0101


	//----- nvinfo : EIATTR_VRC_CTA_INIT_COUNT
	.align		4
        /*0084*/ 	.byte	0x02, 0x4a
	.zero		1
	.zero		1


	//----- nvinfo : EIATTR_EXIT_INSTR_OFFSETS
	.align		4
        /*0088*/ 	.byte	0x04, 0x1c
        /*008a*/ 	.short	(.L_101 - .L_100)


	//   ....[0]....
.L_100:
        /*008c*/ 	.word	0x00000070


	//   ....[1]....
        /*0090*/ 	.word	0x000002f0


	//----- nvinfo : EIATTR_CRS_STACK_SIZE
	.align		4
.L_101:
        /*0094*/ 	.byte	0x04, 0x1e
        /*0096*/ 	.short	(.L_103 - .L_102)
.L_102:
        /*0098*/ 	.word	0x00000000


	//----- nvinfo : EIATTR_CBANK_PARAM_SIZE
	.align		4
.L_103:
        /*009c*/ 	.byte	0x03, 0x19
        /*009e*/ 	.short	0x0030


	//----- nvinfo : EIATTR_PARAM_CBANK
	.align		4
        /*00a0*/ 	.byte	0x04, 0x0a
        /*00a2*/ 	.short	(.L_105 - .L_104)
	.align		4
.L_104:
        /*00a4*/ 	.word	index@(.nv.constant0._Z18distributeElementsPiS_S_S_S_ii)
        /*00a8*/ 	.short	0x0380
        /*00aa*/ 	.short	0x0030


	//----- nvinfo : EIATTR_SW_WAR
	.align		4
.L_105:
        /*00ac*/ 	.byte	0x04, 0x36
        /*00ae*/ 	.short	(.L_107 - .L_106)
.L_106:
        /*00b0*/ 	.word	0x00000008
.L_107:


//--------------------- .nv.info._Z13computeStartsPiS_i --------------------------
	.section	.nv.info._Z13computeStartsPiS_i,"",@"SHT_CUDA_INFO"
	.sectionflags	@""
	.align	4


	//----- nvinfo : EIATTR_CUDA_API_VERSION
	.align		4
        /*0000*/ 	.byte	0x04, 0x37
        /*0002*/ 	.short	(.L_109 - .L_108)
.L_108:
        /*0004*/ 	.word	0x00000082


	//----- nvinfo : EIATTR_KPARAM_INFO
	.align		4
.L_109:
        /*0008*/ 	.byte	0x04, 0x17
        /*000a*/ 	.short	(.L_111 - .L_110)
.L_110:
        /*000c*/ 	.word	0x00000000
        /*0010*/ 	.short	0x0002
        /*0012*/ 	.short	0x0010
        /*0014*/ 	.byte	0x00, 0xf0, 0x11, 0x00


	//----- nvinfo : EIATTR_KPARAM_INFO
	.align		4
.L_111:
        /*0018*/ 	.byte	0x04, 0x17
        /*001a*/ 	.short	(.L_113 - .L_112)
.L_112:
        /*001c*/ 	.word	0x00000000
        /*0020*/ 	.short	0x0001
        /*0022*/ 	.short	0x0008
        /*0024*/ 	.byte	0x00, 0xf5, 0x21, 0x00


	//----- nvinfo : EIATTR_KPARAM_INFO
	.align		4
.L_113:
        /*0028*/ 	.byte	0x04, 0x17
        /*002a*/ 	.short	(.L_115 - .L_114)
.L_114:
        /*002c*/ 	.word	0x00000000
        /*0030*/ 	.short	0x0000
        /*0032*/ 	.short	0x0000
        /*0034*/ 	.byte	0x00, 0xf5, 0x21, 0x00


	//----- nvinfo : EIATTR_SPARSE_MMA_MASK
	.align		4
.L_115:
        /*0038*/ 	.byte	0x03, 0x50
        /*003a*/ 	.short	0x0000


	//----- nvinfo : EIATTR_MAXREG_COUNT
	.align		4
        /*003c*/ 	.byte	0x03, 0x1b
        /*003e*/ 	.short	0x00ff


	//----- nvinfo : EIATTR_MERCURY_ISA_VERSION
	.align		4
        /*0040*/ 	.byte	0x03, 0x5f
        /*0042*/ 	.short	0x0101


	//----- nvinfo : EIATTR_VRC_CTA_INIT_COUNT
	.align		4
        /*0044*/ 	.byte	0x02, 0x4a
	.zero		1
	.zero		1


	//----- nvinfo : EIATTR_EXIT_INSTR_OFFSETS
	.align		4
        /*0048*/ 	.byte	0x04, 0x1c
        /*004a*/ 	.short	(.L_117 - .L_116)


	//   ....[0]....
.L_116:
        /*004c*/ 	.word	0x00000050


	//   ....[1]....
        /*0050*/ 	.word	0x00000540


	//   ....[2]....
        /*0054*/ 	.word	0x00000760


	//   ....[3]....
        /*0058*/ 	.word	0x000008c0


	//   ....[4]....
        /*005c*/ 	.word	0x00000a10


	//----- nvinfo : EIATTR_CBANK_PARAM_SIZE
	.align		4
.L_117:
        /*0060*/ 	.byte	0x03, 0x19
        /*0062*/ 	.short	0x0014


	//----- nvinfo : EIATTR_PARAM_CBANK
	.align		4
        /*0064*/ 	.byte	0x04, 0x0a
        /*0066*/ 	.short	(.L_119 - .L_118)
	.align		4
.L_118:
        /*0068*/ 	.word	index@(.nv.constant0._Z13computeStartsPiS_i)
        /*006c*/ 	.short	0x0380
        /*006e*/ 	.short	0x0014


	//----- nvinfo : EIATTR_SW_WAR
	.align		4
.L_119:
        /*0070*/ 	.byte	0x04, 0x36
        /*0072*/ 	.short	(.L_121 - .L_120)
.L_120:
        /*0074*/ 	.word	0x00000008
.L_121:


//--------------------- .nv.info._Z13countElementsPiS_S_ii --------------------------
	.section	.nv.info._Z13countElementsPiS_S_ii,"",@"SHT_CUDA_INFO"
	.sectionflags	@""
	.align	4


	//----- nvinfo : EIATTR_CUDA_API_VERSION
	.align		4
        /*0000*/ 	.byte	0x04, 0x37
        /*0002*/ 	.short	(.L_123 - .L_122)
.L_122:
        /*0004*/ 	.word	0x00000082


	//----- nvinfo : EIATTR_KPARAM_INFO
	.align		4
.L_123:
        /*0008*/ 	.byte	0x04, 0x17
        /*000a*/ 	.short	(.L_125 - .L_124)
.L_124:
        /*000c*/ 	.word	0x00000000
        /*0010*/ 	.short	0x0004
        /*0012*/ 	.short	0x001c
        /*0014*/ 	.byte	0x00, 0xf0, 0x11, 0x00


	//----- nvinfo : EIATTR_KPARAM_INFO
	.align		4
.L_125:
        /*0018*/ 	.byte	0x04, 0x17
        /*001a*/ 	.short	(.L_127 - .L_126)
.L_126:
        /*001c*/ 	.word	0x00000000
        /*0020*/ 	.short	0x0003
        /*0022*/ 	.short	0x0018
        /*0024*/ 	.byte	0x00, 0xf0, 0x11, 0x00


	//----- nvinfo : EIATTR_KPARAM_INFO
	.align		4
.L_127:
        /*0028*/ 	.byte	0x04, 0x17
        /*002a*/ 	.short	(.L_129 - .L_128)
.L_128:
        /*002c*/ 	.word	0x00000000
        /*0030*/ 	.short	0x0002
        /*0032*/ 	.short	0x0010
        /*0034*/ 	.byte	0x00, 0xf5, 0x21, 0x00


	//----- nvinfo : EIATTR_KPARAM_INFO
	.align		4
.L_129:
        /*0038*/ 	.byte	0x04, 0x17
        /*003a*/ 	.short	(.L_131 - .L_130)
.L_130:
        /*003c*/ 	.word	0x00000000
        /*0040*/ 	.short	0x0001
        /*0042*/ 	.short	0x0008
        /*0044*/ 	.byte	0x00, 0xf5, 0x21, 0x00


	//----- nvinfo : EIATTR_KPARAM_INFO
	.align		4
.L_131:
        /*0048*/ 	.byte	0x04, 0x17
        /*004a*/ 	.short	(.L_133 - .L_132)
.L_132:
        /*004c*/ 	.word	0x00000000
        /*0050*/ 	.short	0x0000
        /*0052*/ 	.short	0x0000
        /*0054*/ 	.byte	0x00, 0xf5, 0x21, 0x00


	//----- nvinfo : EIATTR_SPARSE_MMA_MASK
	.align		4
.L_133:
        /*0058*/ 	.byte	0x03, 0x50
        /*005a*/ 	.short	0x0000


	//----- nvinfo : EIATTR_MAXREG_COUNT
	.align		4
        /*005c*/ 	.byte	0x03, 0x1b
        /*005e*/ 	.short	0x00ff


	//----- nvinfo : EIATTR_MERCURY_ISA_VERSION
	.align		4
        /*0060*/ 	.byte	0x03, 0x5f
        /*0062*/ 	.short	0x0101


	//----- nvinfo : EIATTR_VRC_CTA_INIT_COUNT
	.align		4
        /*0064*/ 	.byte	0x02, 0x4a
	.zero		1
	.zero		1


	//----- nvinfo : EIATTR_EXIT_INSTR_OFFSETS
	.align		4
        /*0068*/ 	.byte	0x04, 0x1c
        /*006a*/ 	.short	(.L_135 - .L_134)


	//   ....[0]....
.L_134:
        /*006c*/ 	.word	0x00000070


	//   ....[1]....
        /*0070*/ 	.word	0x00000240


	//----- nvinfo : EIATTR_CRS_STACK_SIZE
	.align		4
.L_135:
        /*0074*/ 	.byte	0x04, 0x1e
        /*0076*/ 	.short	(.L_137 - .L_136)
.L_136:
        /*0078*/ 	.word	0x00000000


	//----- nvinfo : EIATTR_CBANK_PARAM_SIZE
	.align		4
.L_137:
        /*007c*/ 	.byte	0x03, 0x19
        /*007e*/ 	.short	0x0020


	//----- nvinfo : EIATTR_PARAM_CBANK
	.align		4
        /*0080*/ 	.byte	0x04, 0x0a
        /*0082*/ 	.short	(.L_139 - .L_138)
	.align		4
.L_138:
        /*0084*/ 	.word	index@(.nv.constant0._Z13countElementsPiS_S_ii)
        /*0088*/ 	.short	0x0380
        /*008a*/ 	.short	0x0020


	//----- nvinfo : EIATTR_SW_WAR
	.align		4
.L_139:
        /*008c*/ 	.byte	0x04, 0x36
        /*008e*/ 	.short	(.L_141 - .L_140)
.L_140:
        /*0090*/ 	.word	0x00000008
.L_141:


//--------------------- .nv.info._Z10printArrayPii --------------------------
	.section	.nv.info._Z10printArrayPii,"",@"SHT_CUDA_INFO"
	.sectionflags	@""
	.align	4


	//----- nvinfo : EIATTR_CUDA_API_VERSION
	.align		4
        /*0000*/ 	.byte	0x04, 0x37
        /*0002*/ 	.short	(.L_143 - .L_142)
.L_142:
        /*0004*/ 	.word	0x00000082


	//----- nvinfo : EIATTR_KPARAM_INFO
	.align		4
.L_143:
        /*0008*/ 	.byte	0x04, 0x17
        /*000a*/ 	.short	(.L_145 - .L_144)
.L_144:
        /*000c*/ 	.word	0x00000000
        /*0010*/ 	.short	0x0001
        /*0012*/ 	.short	0x0008
        /*0014*/ 	.byte	0x00, 0xf0, 0x11, 0x00


	//----- nvinfo : EIATTR_KPARAM_INFO
	.align		4
.L_145:
        /*0018*/ 	.byte	0x04, 0x17
        /*001a*/ 	.short	(.L_147 - .L_146)
.L_146:
        /*001c*/ 	.word	0x00000000
        /*0020*/ 	.short	0x0000
        /*0022*/ 	.short	0x0000
        /*0024*/ 	.byte	0x00, 0xf5, 0x21, 0x00


	//----- nvinfo : EIATTR_SPARSE_MMA_MASK
	.align		4
.L_147:
        /*0028*/ 	.byte	0x03, 0x50
        /*002a*/ 	.short	0x0000


	//----- nvinfo : EIATTR_MAXREG_COUNT
	.align		4
        /*002c*/ 	.byte	0x03, 0x1b
        /*002e*/ 	.short	0x00ff


	//----- nvinfo : EIATTR_EXTERNS
	.align		4
        /*0030*/ 	.byte	0x04, 0x0f
        /*0032*/ 	.short	(.L_149 - .L_148)


	//   ....[0]....
	.align		4
.L_148:
        /*0034*/ 	.word	index@(vprintf)


	//----- nvinfo : EIATTR_MERCURY_ISA_VERSION
	.align		4
.L_149:
        /*0038*/ 	.byte	0x03, 0x5f
        /*003a*/ 	.short	0x0101


	//----- nvinfo : EIATTR_VRC_CTA_INIT_COUNT
	.align		4
        /*003c*/ 	.byte	0x02, 0x4a
	.zero		1
	.zero		1


	//----- nvinfo : EIATTR_SYSCALL_OFFSETS
	.align		4
        /*0040*/ 	.byte	0x04, 0x46
        /*0042*/ 	.short	(.L_151 - .L_150)


	//   ....[0]....
.L_150:
        /*0044*/ 	.word	0x00000250


	//   ....[1]....
        /*0048*/ 	.word	0x000002f0


	//   ....[2]....
        /*004c*/ 	.word	0x00000390


	//   ....[3]....
        /*0050*/ 	.word	0x00000430


	//   ....[4]....
        /*0054*/ 	.word	0x000004d0


	//   ....[5]....
        /*0058*/ 	.word	0x00000570


	//   ....[6]....
        /*005c*/ 	.word	0x00000610


	//   ....[7]....
        /*0060*/ 	.word	0x000006b0


	//   ....[8]....
        /*0064*/ 	.word	0x00000750


	//   ....[9]....
        /*0068*/ 	.word	0x000007f0


	//   ....[10]....
        /*006c*/ 	.word	0x00000890


	//   ....[11]....
        /*0070*/ 	.word	0x00000930


	//   ....[12]....
        /*0074*/ 	.word	0x000009d0


	//   ....[13]....
        /*0078*/ 	.word	0x00000a70


	//   ....[14]....
        /*007c*/ 	.word	0x00000b10


	//   ....[15]....
        /*0080*/ 	.word	0x00000bb0


	//   ....[16]....
        /*0084*/ 	.word	0x00000d40


	//   ....[17]....
        /*0088*/ 	.word	0x00000de0


	//   ....[18]....
        /*008c*/ 	.word	0x00000e80


	//   ....[19]....
        /*0090*/ 	.word	0x00000f20


	//   ....[20]....
        /*0094*/ 	.word	0x00000fc0


	//   ....[21]....
        /*0098*/ 	.word	0x00001060


	//   ....[22]....
        /*009c*/ 	.word	0x00001100


	//   ....[23]....
        /*00a0*/ 	.word	0x000011a0


	//   ....[24]....
        /*00a4*/ 	.word	0x000012e0


	//   ....[25]....
        /*00a8*/ 	.word	0x00001380


	//   ....[26]....
        /*00ac*/ 	.word	0x00001420


	//   ....[27]....
        /*00b0*/ 	.word	0x000014c0


	//   ....[28]....
        /*00b4*/ 	.word	0x00001620


	//   ....[29]....
        /*00b8*/ 	.word	0x000016f0


	//----- nvinfo : EIATTR_EXIT_INSTR_OFFSETS
	.align		4
.L_151:
        /*00bc*/ 	.byte	0x04, 0x1c
        /*00be*/ 	.short	(.L_153 - .L_152)


	//   ....[0]....
.L_152:
        /*00c0*/ 	.word	0x00001700


	//----- nvinfo : EIATTR_CRS_STACK_SIZE
	.align		4
.L_153:
        /*00c4*/ 	.byte	0x04, 0x1e
        /*00c6*/ 	.short	(.L_155 - .L_154)
.L_154:
        /*00c8*/ 	.word	0x00000000


	//----- nvinfo : EIATTR_CBANK_PARAM_SIZE
	.align		4
.L_155:
        /*00cc*/ 	.byte	0x03, 0x19
        /*00ce*/ 	.short	0x000c


	//----- nvinfo : EIATTR_PARAM_CBANK
	.align		4
        /*00d0*/ 	.byte	0x04, 0x0a
        /*00d2*/ 	.short	(.L_157 - .L_156)
	.align		4
.L_156:
        /*00d4*/ 	.word	index@(.nv.constant0._Z10printArrayPii)
        /*00d8*/ 	.short	0x0380
        /*00da*/ 	.short	0x000c


	//----- nvinfo : EIATTR_SW_WAR
	.align		4
.L_157:
        /*00dc*/ 	.byte	0x04, 0x36
        /*00de*/ 	.short	(.L_159 - .L_158)
.L_158:
        /*00e0*/ 	.word	0x00000008
.L_159:


//--------------------- .nv.info._Z16findSplitsKernelPKiPiS0_ii --------------------------
	.section	.nv.info._Z16findSplitsKernelPKiPiS0_ii,"",@"SHT_CUDA_INFO"
	.sectionflags	@""
	.align	4


	//----- nvinfo : EIATTR_CUDA_API_VERSION
	.align		4
        /*0000*/ 	.byte	0x04, 0x37
        /*0002*/ 	.short	(.L_161 - .L_160)
.L_160:
        /*0004*/ 	.word	0x00000082


	//----- nvinfo : EIATTR_KPARAM_INFO
	.align		4
.L_161:
        /*0008*/ 	.byte	0x04, 0x17
        /*000a*/ 	.short	(.L_163 - .L_162)
.L_162:
        /*000c*/ 	.word	0x00000000
        /*0010*/ 	.short	0x0004
        /*0012*/ 	.short	0x001c
        /*0014*/ 	.byte	0x00, 0xf0, 0x11, 0x00


	//----- nvinfo : EIATTR_KPARAM_INFO
	.align		4
.L_163:
        /*0018*/ 	.byte	0x04, 0x17
        /*001a*/ 	.short	(.L_165 - .L_164)
.L_164:
        /*001c*/ 	.word	0x00000000
        /*0020*/ 	.short	0x0003
        /*0022*/ 	.short	0x0018
        /*0024*/ 	.byte	0x00, 0xf0, 0x11, 0x00


	//----- nvinfo : EIATTR_KPARAM_INFO
	.align		4
.L_165:
        /*0028*/ 	.byte	0x04, 0x17
        /*002a*/ 	.short	(.L_167 - .L_166)
.L_166:
        /*002c*/ 	.word	0x00000000
        /*0030*/ 	.short	0x0002
        /*0032*/ 	.short	0x0010
        /*0034*/ 	.byte	0x00, 0xf5, 0x21, 0x00


	//----- nvinfo : EIATTR_KPARAM_INFO
	.align		4
.L_167:
        /*0038*/ 	.byte	0x04, 0x17
        /*003a*/ 	.short	(.L_169 - .L_168)
.L_168:
        /*003c*/ 	.word	0x00000000
        /*0040*/ 	.short	0x0001
        /*0042*/ 	.short	0x0008
        /*0044*/ 	.byte	0x00, 0xf5, 0x21, 0x00


	//----- nvinfo : EIATTR_KPARAM_INFO
	.align		4
.L_169:
        /*0048*/ 	.byte	0x04, 0x17
        /*004a*/ 	.short	(.L_171 - .L_170)
.L_170:
        /*004c*/ 	.word	0x00000000
        /*0050*/ 	.short	0x0000
        /*0052*/ 	.short	0x0000
        /*0054*/ 	.byte	0x00, 0xf5, 0x21, 0x00


	//----- nvinfo : EIATTR_SPARSE_MMA_MASK
	.align		4
.L_171:
        /*0058*/ 	.byte	0x03, 0x50
        /*005a*/ 	.short	0x0000


	//----- nvinfo : EIATTR_MAXREG_COUNT
	.align		4
        /*005c*/ 	.byte	0x03, 0x1b
        /*005e*/ 	.short	0x00ff


	//----- nvinfo : EIATTR_MERCURY_ISA_VERSION
	.align		4
        /*0060*/ 	.byte	0x03, 0x5f
        /*0062*/ 	.short	0x0101


	//----- nvinfo : EIATTR_VRC_CTA_INIT_COUNT
	.align		4
        /*0064*/ 	.byte	0x02, 0x4a
	.zero		1
	.zero		1


	//----- nvinfo : EIATTR_EXIT_INSTR_OFFSETS
	.align		4
        /*0068*/ 	.byte	0x04, 0x1c
        /*006a*/ 	.short	(.L_173 - .L_172)


	//   ....[0]....
.L_172:
        /*006c*/ 	.word	0x00000070


	//   ....[1]....
        /*0070*/ 	.word	0x00000220


	//----- nvinfo : EIATTR_CRS_STACK_SIZE
	.align		4
.L_173:
        /*0074*/ 	.byte	0x04, 0x1e
        /*0076*/ 	.short	(.L_175 - .L_174)
.L_174:
        /*0078*/ 	.word	0x00000000


	//----- nvinfo : EIATTR_CBANK_PARAM_SIZE
	.align		4
.L_175:
        /*007c*/ 	.byte	0x03, 0x19
        /*007e*/ 	.short	0x0020


	//----- nvinfo : EIATTR_PARAM_CBANK
	.align		4
        /*0080*/ 	.byte	0x04, 0x0a
        /*0082*/ 	.short	(.L_177 - .L_176)
	.align		4
.L_176:
        /*0084*/ 	.word	index@(.nv.constant0._Z16findSplitsKernelPKiPiS0_ii)
        /*0088*/ 	.short	0x0380
        /*008a*/ 	.short	0x0020


	//----- nvinfo : EIATTR_SW_WAR
	.align		4
.L_177:
        /*008c*/ 	.byte	0x04, 0x36
        /*008e*/ 	.short	(.L_179 - .L_178)
.L_178:
        /*0090*/ 	.word	0x00000008
.L_179:


//--------------------- .nv.callgraph             --------------------------
	.section	.nv.callgraph,"",@"SHT_CUDA_CALLGRAPH"
	.align	4
	.sectionentsize	8
	.align		4
        /*0000*/ 	.word	0x00000000
	.align		4
        /*0004*/ 	.word	0xffffffff
	.align		4
        /*0008*/ 	.word	index@(_Z10printArrayPii)
	.align		4
        /*000c*/ 	.word	index@(vprintf)
	.align		4
        /*0010*/ 	.word	0x00000000
	.align		4
        /*0014*/ 	.word	0xfffffffe
	.align		4
        /*0018*/ 	.word	0x00000000
	.align		4
        /*001c*/ 	.word	0xfffffffd
	.align		4
        /*0020*/ 	.word	0x00000000
	.align		4
        /*0024*/ 	.word	0xfffffffc


//--------------------- .nv.constant4             --------------------------
	.section	.nv.constant4,"a",@progbits
	.align	8
	.align		8
.nv.constant4:
        /*0000*/ 	.dword	_ZN34_INTERNAL_3beacf13_4_k_cu_d405aa6e4cuda3std3__45__cpo5beginE
	.align		8
        /*0008*/ 	.dword	_ZN34_INTERNAL_3beacf13_4_k_cu_d405aa6e4cuda3std3__45__cpo3endE
	.align		8
        /*0010*/ 	.dword	_ZN34_INTERNAL_3beacf13_4_k_cu_d405aa6e4cuda3std3__45__cpo6cbeginE
	.align		8
        /*0018*/ 	.dword	_ZN34_INTERNAL_3beacf13_4_k_cu_d405aa6e4cuda3std3__45__cpo4cendE
	.align		8
        /*0020*/ 	.dword	_ZN34_INTERNAL_3beacf13_4_k_cu_d405aa6e4cuda3std3__45__cpo6rbeginE
	.align		8
        /*0028*/ 	.dword	_ZN34_INTERNAL_3beacf13_4_k_cu_d405aa6e4cuda3std3__45__cpo4rendE
	.align		8
        /*0030*/ 	.dword	_ZN34_INTERNAL_3beacf13_4_k_cu_d405aa6e4cuda3std3__45__cpo7crbeginE
	.align		8
        /*0038*/ 	.dword	_ZN34_INTERNAL_3beacf13_4_k_cu_d405aa6e4cuda3std3__45__cpo5crendE
	.align		8
        /*0040*/ 	.dword	_ZN34_INTERNAL_3beacf13_4_k_cu_d405aa6e4cuda3std3__436_GLOBAL__N__3beacf13_4_k_cu_d405aa6e6ignoreE
	.align		8
        /*0048*/ 	.dword	_ZN34_INTERNAL_3beacf13_4_k_cu_d405aa6e4cuda3std3__419piecewise_constructE
	.align		8
        /*0050*/ 	.dword	_ZN34_INTERNAL_3beacf13_4_k_cu_d405aa6e4cuda3std3__48in_placeE
	.align		8
        /*0058*/ 	.dword	_ZN34_INTERNAL_3beacf13_4_k_cu_d405aa6e4cuda3std3__420unreachable_sentinelE
	.align		8
        /*0060*/ 	.dword	_ZN34_INTERNAL_3beacf13_4_k_cu_d405aa6e4cuda3std3__47nulloptE
	.align		8
        /*0068*/ 	.dword	_ZN34_INTERNAL_3beacf13_4_k_cu_d405aa6e4cuda3std3__48unexpectE
	.align		8
        /*0070*/ 	.dword	_ZN34_INTERNAL_3beacf13_4_k_cu_d405aa6e4cuda3std6ranges3__45__cpo4swapE
	.align		8
        /*0078*/ 	.dword	_ZN34_INTERNAL_3beacf13_4_k_cu_d405aa6e4cuda3std6ranges3__45__cpo9iter_moveE
	.align		8
        /*0080*/ 	.dword	_ZN34_INTERNAL_3beacf13_4_k_cu_d405aa6e4cuda3std6ranges3__45__cpo5beginE
	.align		8
        /*0088*/ 	.dword	_ZN34_INTERNAL_3beacf13_4_k_cu_d405aa6e4cuda3std6ranges3__45__cpo3endE
	.align		8
        /*0090*/ 	.dword	_ZN34_INTERNAL_3beacf13_4_k_cu_d405aa6e4cuda3std6ranges3__45__cpo6cbeginE
	.align		8
        /*0098*/ 	.dword	_ZN34_INTERNAL_3beacf13_4_k_cu_d405aa6e4cuda3std6ranges3__45__cpo4cendE
	.align		8
        /*00a0*/ 	.dword	_ZN34_INTERNAL_3beacf13_4_k_cu_d405aa6e4cuda3std6ranges3__45__cpo7advanceE
	.align		8
        /*00a8*/ 	.dword	_ZN34_INTERNAL_3beacf13_4_k_cu_d405aa6e4cuda3std6ranges3__45__cpo9iter_swapE
	.align		8
        /*00b0*/ 	.dword	_ZN34_INTERNAL_3beacf13_4_k_cu_d405aa6e4cuda3std6ranges3__45__cpo4nextE
	.align		8
        /*00b8*/ 	.dword	_ZN34_INTERNAL_3beacf13_4_k_cu_d405aa6e4cuda3std6ranges3__45__cpo4prevE
	.align		8
        /*00c0*/ 	.dword	_ZN34_INTERNAL_3beacf13_4_k_cu_d405aa6e4cuda3std6ranges3__45__cpo4dataE
	.align		8
        /*00c8*/ 	.dword	_ZN34_INTERNAL_3beacf13_4_k_cu_d405aa6e4cuda3std6ranges3__45__cpo5cdataE
	.align		8
        /*00d0*/ 	.dword	_ZN34_INTERNAL_3beacf13_4_k_cu_d405aa6e4cuda3std6ranges3__45__cpo4sizeE
	.align		8
        /*00d8*/ 	.dword	_ZN34_INTERNAL_3beacf13_4_k_cu_d405aa6e4cuda3std6ranges3__45__cpo5ssizeE
	.align		8
        /*00e0*/ 	.dword	_ZN34_INTERNAL_3beacf13_4_k_cu_d405aa6e4cuda3std6ranges3__45__cpo8distanceE
	.align		8
        /*00e8*/ 	.dword	_ZN34_INTERNAL_3beacf13_4_k_cu_d405aa6e6thrust24THRUST_300001_SM_1000_NS6system6detail10sequential3seqE
	.align		8
        /*00f0*/ 	.dword	_ZN34_INTERNAL_3beacf13_4_k_cu_d405aa6e6thrust24THRUST_300001_SM_1000_NS12placeholders2_1E
	.align		8
        /*00f8*/ 	.dword	_ZN34_INTERNAL_3beacf13_4_k_cu_d405aa6e6thrust24THRUST_300001_SM_1000_NS12placeholders2_2E
	.align		8
        /*0100*/ 	.dword	_ZN34_INTERNAL_3beacf13_4_k_cu_d405aa6e6thrust24THRUST_300001_SM_1000_NS12placeholders2_3E
	.align		8
        /*0108*/ 	.dword	_ZN34_INTERNAL_3beacf13_4_k_cu_d405aa6e6thrust24THRUST_300001_SM_1000_NS12placeholders2_4E
	.align		8
        /*0110*/ 	.dword	_ZN34_INTERNAL_3beacf13_4_k_cu_d405aa6e6thrust24THRUST_300001_SM_1000_NS12placeholders2_5E
	.align		8
        /*0118*/ 	.dword	_ZN34_INTERNAL_3beacf13_4_k_cu_d405aa6e6thrust24THRUST_300001_SM_1000_NS12placeholders2_6E
	.align		8
        /*0120*/ 	.dword	_ZN34_INTERNAL_3beacf13_4_k_cu_d405aa6e6thrust24THRUST_300001_SM_1000_NS12placeholders2_7E
	.align		8
        /*0128*/ 	.dword	_ZN34_INTERNAL_3beacf13_4_k_cu_d405aa6e6thrust24THRUST_300001_SM_1000_NS12placeholders2_8E
	.align		8
        /*0130*/ 	.dword	_ZN34_INTERNAL_3beacf13_4_k_cu_d405aa6e6thrust24THRUST_300001_SM_1000_NS12placeholders2_9E
	.align		8
        /*0138*/ 	.dword	_ZN34_INTERNAL_3beacf13_4_k_cu_d405aa6e6thrust24THRUST_300001_SM_1000_NS12placeholders3_10E
	.align		8
        /*0140*/ 	.dword	$str
	.align		8
        /*0148*/ 	.dword	$str$1
	.align		8
        /*0150*/ 	.dword	vprintf


//--------------------- .text._ZN3cub18CUB_300001_SM_10006detail11EmptyKernelIvEEvv --------------------------
	.section	.text._ZN3cub18CUB_300001_SM_10006detail11EmptyKernelIvEEvv,"ax",@progbits
	.align	128
        .global         _ZN3cub18CUB_300001_SM_10006detail11EmptyKernelIvEEvv
        .type           _ZN3cub18CUB_300001_SM_10006detail11EmptyKernelIvEEvv,@function
        .size           _ZN3cub18CUB_300001_SM_10006detail11EmptyKernelIvEEvv,(.L_x_58 - _ZN3cub18CUB_300001_SM_10006detail11EmptyKernelIvEEvv)
        .other          _ZN3cub18CUB_300001_SM_10006detail11EmptyKernelIvEEvv,@"STO_CUDA_ENTRY STV_DEFAULT"
_ZN3cub18CUB_300001_SM_10006detail11EmptyKernelIvEEvv:
.text._ZN3cub18CUB_300001_SM_10006detail11EmptyKernelIvEEvv:
[----:B------:R-:W-:Y:S01]  /*0000*/  LDC R1, c[0x0][0x37c] ;  /* 0x0000df00ff017b82 */ /* 0x000fe20000000800 */
[----:B------:R-:W-:Y:S05]  /*0010*/  EXIT ;  /* 0x000000000000794d */ /* 0x000fea0003800000 */
.L_x_0:
[----:B------:R-:W-:-:S00]  /*0020*/  BRA `(.L_x_0) ;  /* 0xfffffffc00fc7947 */ /* 0x000fc0000383ffff */
[----:B------:R-:W-:-:S00]  /*0030*/  NOP ;  /* 0x0000000000007918 */ /* 0x000fc00000000000 */
        /* <DEDUP_REMOVED lines=12> */
.L_x_58:


//--------------------- .text._Z18distributeElementsPiS_S_S_S_ii --------------------------
	.section	.text._Z18distributeElementsPiS_S_S_S_ii,"ax",@progbits
	.align	128
        .global         _Z18distributeElementsPiS_S_S_S_ii
        .type           _Z18distributeElementsPiS_S_S_S_ii,@function
        .size           _Z18distributeElementsPiS_S_S_S_ii,(.L_x_59 - _Z18distributeElementsPiS_S_S_S_ii)
        .other          _Z18distributeElementsPiS_S_S_S_ii,@"STO_CUDA_ENTRY STV_DEFAULT"
_Z18distributeElementsPiS_S_S_S_ii:
.text._Z18distributeElementsPiS_S_S_S_ii:
[----:B------:R-:W-:Y:S01]  /*0000*/  LDC R1, c[0x0][0x37c] ;  /* 0x0000df00ff017b82 */ /* 0x000fe20000000800 */
[----:B------:R-:W0:Y:S07]  /*0010*/  S2R R0, SR_TID.X ;  /* 0x0000000000007919 */ /* 0x000e2e0000002100 */
[----:B------:R-:W0:Y:S01]  /*0020*/  S2UR UR4, SR_CTAID.X ;  /* 0x00000000000479c3 */ /* 0x000e220000002500 */
[----:B------:R-:W1:Y:S07]  /*0030*/  LDCU UR5, c[0x0][0x3a8] ;  /* 0x00007500ff0577ac */ /* 0x000e6e0008000800 */
[----:B------:R-:W0:Y:S02]  /*0040*/  LDC R5, c[0x0][0x360] ;  /* 0x0000d800ff057b82 */ /* 0x000e240000000800 */
[----:B0-----:R-:W-:-:S05]  /*0050*/  IMAD R5, R5, UR4, R0 ;  /* 0x0000000405057c24 */ /* 0x001fca000f8e0200 */
[----:B-1----:R-:W-:-:S13]  /*0060*/  ISETP.GE.AND P0, PT, R5, UR5, PT ;  /* 0x0000000505007c0c */ /* 0x002fda000bf06270 */
[----:B------:R-:W-:Y:S05]  /*0070*/  @P0 EXIT ;  /* 0x000000000000094d */ /* 0x000fea0003800000 */
[----:B------:R-:W0:Y:S01]  /*0080*/  LDCU UR4, c[0x0][0x3ac] ;  /* 0x00007580ff0477ac */ /* 0x000e220008000800 */
[----:B------:R-:W1:Y:S01]  /*0090*/  LDC.64 R2, c[0x0][0x380] ;  /* 0x0000e000ff027b82 */ /* 0x000e620000000a00 */
[----:B------:R-:W2:Y:S01]  /*00a0*/  LDCU.64 UR6, c[0x0][0x358] ;  /* 0x00006b00ff0677ac */ /* 0x000ea20008000a00 */
[----:B0-----:R-:W-:Y:S01]  /*00b0*/  UISETP.GE.AND UP0, UPT, UR4, 0x2, UPT ;  /* 0x000000020400788c */ /* 0x001fe2000bf06270 */
[----:B-1----:R-:W-:Y:S01]  /*00c0*/  IMAD.WIDE R2, R5, 0x4, R2 ;  /* 0x0000000405027825 */ /* 0x002fe200078e0202 */
[----:B------:R-:W-:-:S07]  /*00d0*/  CS2R R4, SRZ ;  /* 0x0000000000047805 */ /* 0x000fce000001ff00 */
[----:B--2---:R-:W-:Y:S05]  /*00e0*/  BRA.U !UP0, `(.L_x_1) ;  /* 0x0000000108407547 */ /* 0x004fea000b800000 */
[----:B------:R0:W5:Y:S01]  /*00f0*/  LDG.E R0, desc[UR6][R2.64] ;  /* 0x0000000602007981 */ /* 0x000162000c1e1900 */
[----:B------:R-:W1:Y:S01]  /*0100*/  LDC.64 R6, c[0x0][0x390] ;  /* 0x0000e400ff067b82 */ /* 0x000e620000000a00 */
[----:B------:R-:W-:Y:S01]  /*0110*/  BSSY.RECONVERGENT B0, `(.L_x_2) ;  /* 0x000000b000007945 */ /* 0x000fe20003800200 */
[----:B------:R-:W-:Y:S01]  /*0120*/  IMAD.MOV.U32 R9, RZ, RZ, RZ ;  /* 0x000000ffff097224 */ /* 0x000fe200078e00ff */
[----:B------:R-:W-:-:S12]  /*0130*/  UIADD3 UR4, UPT, UPT, UR4, -0x1, URZ ;  /* 0xffffffff04047890 */ /* 0x000fd8000fffe0ff */
.L_x_4:
[----:B-1----:R-:W-:-:S06]  /*0140*/  IMAD.WIDE.U32 R4, R9, 0x4, R6 ;  /* 0x0000000409047825 */ /* 0x002fcc00078e0006 */
[----:B------:R-:W2:Y:S02]  /*0150*/  LDG.E R5, desc[UR6][R4.64] ;  /* 0x0000000604057981 */ /* 0x000ea4000c1e1900 */
[----:B--2--5:R-:W-:-:S13]  /*0160*/  ISETP.GT.AND P0, PT, R0, R5, PT ;  /* 0x000000050000720c */ /* 0x024fda0003f04270 */
[----:B------:R-:W-:Y:S05]  /*0170*/  @!P0 BRA `(.L_x_3) ;  /* 0x0000000000108947 */ /* 0x000fea0003800000 */
[----:B------:R-:W-:-:S05]  /*0180*/  VIADD R9, R9, 0x1 ;  /* 0x0000000109097836 */ /* 0x000fca0000000000 */
[----:B------:R-:W-:-:S13]  /*0190*/  ISETP.NE.AND P0, PT, R9, UR4, PT ;  /* 0x0000000409007c0c */ /* 0x000fda000bf05270 */
[----:B------:R-:W-:Y:S05]  /*01a0*/  @P0 BRA `(.L_x_4) ;  /* 0xfffffffc00e40947 */ /* 0x000fea000383ffff */
[----:B------:R-:W-:-:S07]  /*01b0*/  MOV R9, UR4 ;  /* 0x0000000400097c02 */ /* 0x000fce0008000f00 */
.L_x_3:
[----:B------:R-:W-:Y:S05]  /*01c0*/  BSYNC.RECONVERGENT B0 ;  /* 0x0000000000007941 */ /* 0x000fea0003800200 */
.L_x_2:
[----:B------:R-:W-:Y:S02]  /*01d0*/  IMAD.MOV.U32 R4, RZ, RZ, R9 ;  /* 0x000000ffff047224 */ /* 0x000fe400078e0009 */
[----:B------:R-:W-:-:S07]  /*01e0*/  IMAD.MOV.U32 R5, RZ, RZ, RZ ;  /* 0x000000ffff057224 */ /* 0x000fce00078e00ff */
.L_x_1:
[----:B------:R-:W1:Y:S01]  /*01f0*/  LDCU.64 UR4, c[0x0][0x3a0] ;  /* 0x00007400ff0477ac */ /* 0x000e620008000a00 */
[C---:B------:R-:W-:Y:S01]  /*0200*/  SHF.L.U32 R8, R4.reuse, 0x2, RZ ;  /* 0x0000000204087819 */ /* 0x040fe200000006ff */
[----:B------:R-:W-:Y:S01]  /*0210*/  IMAD.MOV.U32 R13, RZ, RZ, 0x1 ;  /* 0x00000001ff0d7424 */ /* 0x000fe200078e00ff */
[----:B------:R-:W-:Y:S01]  /*0220*/  SHF.L.U64.HI R4, R4, 0x2, R5 ;  /* 0x0000000204047819 */ /* 0x000fe20000010205 */
[----:B------:R-:W2:Y:S01]  /*0230*/  LDCU.64 UR8, c[0x0][0x398] ;  /* 0x00007300ff0877ac */ /* 0x000ea20008000a00 */
[C---:B-1----:R-:W-:Y:S02]  /*0240*/  IADD3 R6, P0, PT, R8.reuse, UR4, RZ ;  /* 0x0000000408067c10 */ /* 0x042fe4000ff1e0ff */
[----:B--2---:R-:W-:Y:S02]  /*0250*/  IADD3 R8, P1, PT, R8, UR8, RZ ;  /* 0x0000000808087c10 */ /* 0x004fe4000ff3e0ff */
[C---:B------:R-:W-:Y:S02]  /*0260*/  IADD3.X R7, PT, PT, R4.reuse, UR5, RZ, P0, !PT ;  /* 0x0000000504077c10 */ /* 0x040fe400087fe4ff */
[----:B------:R-:W-:-:S02]  /*0270*/  IADD3.X R9, PT, PT, R4, UR9, RZ, P1, !PT ;  /* 0x0000000904097c10 */ /* 0x000fc40008ffe4ff */
[----:B------:R-:W1:Y:S01]  /*0280*/  LDC.64 R4, c[0x0][0x388] ;  /* 0x0000e200ff047b82 */ /* 0x000e620000000a00 */
[----:B------:R-:W2:Y:S04]  /*0290*/  ATOMG.E.ADD.STRONG.GPU PT, R6, desc[UR6][R6.64], R13 ;  /* 0x8000000d060679a8 */ /* 0x000ea800081ef106 */
[----:B------:R-:W2:Y:S04]  /*02a0*/  LDG.E R9, desc[UR6][R8.64] ;  /* 0x0000000608097981 */ /* 0x000ea8000c1e1900 */
[----:B0-----:R-:W3:Y:S01]  /*02b0*/  LDG.E R3, desc[UR6][R2.64] ;  /* 0x0000000602037981 */ /* 0x001ee2000c1e1900 */
[----:B--2---:R-:W-:-:S05]  /*02c0*/  IADD3 R11, PT, PT, R6, R9, RZ ;  /* 0x00000009060b7210 */ /* 0x004fca0007ffe0ff */
[----:B-1----:R-:W-:-:S05]  /*02d0*/  IMAD.WIDE R4, R11, 0x4, R4 ;  /* 0x000000040b047825 */ /* 0x002fca00078e0204 */
[----:B---3--:R-:W-:Y:S01]  /*02e0*/  STG.E desc[UR6][R4.64], R3 ;  /* 0x0000000304007986 */ /* 0x008fe2000c101906 */
[----:B------:R-:W-:Y:S05]  /*02f0*/  EXIT ;  /* 0x000000000000794d */ /* 0x000fea0003800000 */
.L_x_5:
        /* <DEDUP_REMOVED lines=16> */
.L_x_59:


//--------------------- .text._Z13computeStartsPiS_i --------------------------
	.section	.text._Z13computeStartsPiS_i,"ax",@progbits
	.align	128
        .global         _Z13computeStartsPiS_i
        .type           _Z13computeStartsPiS_i,@function
        .size           _Z13computeStartsPiS_i,(.L_x_60 - _Z13computeStartsPiS_i)
        .other          _Z13computeStartsPiS_i,@"STO_CUDA_ENTRY STV_DEFAULT"
_Z13computeStartsPiS_i:
.text._Z13computeStartsPiS_i:
[----:B------:R-:W-:Y:S01]  /*0000*/  LDC R1, c[0x0][0x37c] ;  /* 0x0000df00ff017b82 */ /* 0x000fe20000000800 */
[----:B------:R-:W0:Y:S07]  /*0010*/  S2R R0, SR_TID.X ;  /* 0x0000000000007919 */ /* 0x000e2e0000002100 */
[----:B------:R-:W1:Y:S02]  /*0020*/  LDC R3, c[0x0][0x390] ;  /* 0x0000e400ff037b82 */ /* 0x000e640000000800 */
[----:B-1----:R-:W-:-:S04]  /*0030*/  ISETP.GE.AND P0, PT, R3, 0x1, PT ;  /* 0x000000010300780c */ /* 0x002fc80003f06270 */
[----:B0-----:R-:W-:-:S13]  /*0040*/  ISETP.NE.OR P0, PT, R0, RZ, !P0 ;  /* 0x000000ff0000720c */ /* 0x001fda0004705670 */
[----:B------:R-:W-:Y:S05]  /*0050*/  @P0 EXIT ;  /* 0x000000000000094d */ /* 0x000fea0003800000 */
[C---:B------:R-:W-:Y:S01]  /*0060*/  ISETP.GE.U32.AND P1, PT, R3.reuse, 0x10, PT ;  /* 0x000000100300780c */ /* 0x040fe20003f26070 */
[----:B------:R-:W0:Y:S01]  /*0070*/  LDCU.64 UR8, c[0x0][0x358] ;  /* 0x00006b00ff0877ac */ /* 0x000e220008000a00 */
[----:B------:R-:W-:Y:S01]  /*0080*/  LOP3.LUT R12, R3, 0xf, RZ, 0xc0, !PT ;  /* 0x0000000f030c7812 */ /* 0x000fe200078ec0ff */
[----:B------:R-:W-:Y:S02]  /*0090*/  IMAD.MOV.U32 R2, RZ, RZ, RZ ;  /* 0x000000ffff027224 */ /* 0x000fe400078e00ff */
[----:B------:R-:W-:Y:S01]  /*00a0*/  IMAD.MOV.U32 R0, RZ, RZ, RZ ;  /* 0x000000ffff007224 */ /* 0x000fe200078e00ff */
[----:B------:R-:W-:-:S07]  /*00b0*/  ISETP.NE.AND P0, PT, R12, RZ, PT ;  /* 0x000000ff0c00720c */ /* 0x000fce0003f05270 */
[----:B------:R-:W-:Y:S06]  /*00c0*/  @!P1 BRA `(.L_x_6) ;  /* 0x00000004001c9947 */ /* 0x000fec0003800000 */
[----:B------:R-:W1:Y:S01]  /*00d0*/  LDCU.128 UR4, c[0x0][0x380] ;  /* 0x00007000ff0477ac */ /* 0x000e620008000c00 */
[----:B------:R-:W-:Y:S01]  /*00e0*/  LOP3.LUT R2, R3, 0x7ffffff0, RZ, 0xc0, !PT ;  /* 0x7ffffff003027812 */ /* 0x000fe200078ec0ff */
[----:B------:R-:W-:-:S04]  /*00f0*/  HFMA2 R0, -RZ, RZ, 0, 0 ;  /* 0x00000000ff007431 */ /* 0x000fc800000001ff */
[----:B------:R-:W-:Y:S01]  /*0100*/  IMAD.MOV R8, RZ, RZ, -R2 ;  /* 0x000000ffff087224 */ /* 0x000fe200078e0a02 */
[----:B-1----:R-:W-:Y:S02]  /*0110*/  UIADD3 UR6, UP0, UPT, UR6, 0x20, URZ ;  /* 0x0000002006067890 */ /* 0x002fe4000ff1e0ff */
[----:B------:R-:W-:Y:S02]  /*0120*/  UIADD3 UR4, UP1, UPT, UR4, 0x20, URZ ;  /* 0x0000002004047890 */ /* 0x000fe4000ff3e0ff */
[----:B------:R-:W-:Y:S02]  /*0130*/  UIADD3.X UR7, UPT, UPT, URZ, UR7, URZ, UP0, !UPT ;  /* 0x00000007ff077290 */ /* 0x000fe400087fe4ff */
[----:B------:R-:W-:Y:S01]  /*0140*/  UIADD3.X UR5, UPT, UPT, URZ, UR5, URZ, UP1, !UPT ;  /* 0x00000005ff057290 */ /* 0x000fe20008ffe4ff */
[----:B------:R-:W-:Y:S01]  /*0150*/  IMAD.U32 R14, RZ, RZ, UR6 ;  /* 0x00000006ff0e7e24 */ /* 0x000fe2000f8e00ff */
[----:B------:R-:W-:Y:S02]  /*0160*/  MOV R9, UR4 ;  /* 0x0000000400097c02 */ /* 0x000fe40008000f00 */
[----:B------:R-:W-:-:S02]  /*0170*/  IMAD.U32 R15, RZ, RZ, UR7 ;  /* 0x00000007ff0f7e24 */ /* 0x000fc4000f8e00ff */
[----:B------:R-:W-:-:S07]  /*0180*/  IMAD.U32 R10, RZ, RZ, UR5 ;  /* 0x00000005ff0a7e24 */ /* 0x000fce000f8e00ff */
.L_x_7:
[----:B------:R-:W-:Y:S01]  /*0190*/  MOV R6, R14 ;  /* 0x0000000e00067202 */ /* 0x000fe20000000f00 */
[----:B------:R-:W-:Y:S01]  /*01a0*/  IMAD.MOV.U32 R7, RZ, RZ, R15 ;  /* 0x000000ffff077224 */ /* 0x000fe200078e000f */
[----:B------:R-:W-:Y:S01]  /*01b0*/  MOV R5, R10 ;  /* 0x0000000a00057202 */ /* 0x000fe20000000f00 */
[----:B------:R-:W-:-:S03]  /*01c0*/  IMAD.MOV.U32 R4, RZ, RZ, R9 ;  /* 0x000000ffff047224 */ /* 0x000fc600078e0009 */
[----:B0-----:R0:W-:Y:S04]  /*01d0*/  STG.E desc[UR8][R6.64+-0x20], R0 ;  /* 0xffffe00006007986 */ /* 0x0011e8000c101908 */
[----:B------:R-:W2:Y:S02]  /*01e0*/  LDG.E R9, desc[UR8][R4.64+-0x20] ;  /* 0xffffe00804097981 */ /* 0x000ea4000c1e1900 */
[----:B--2---:R-:W-:-:S05]  /*01f0*/  IMAD.IADD R9, R9, 0x1, R0 ;  /* 0x0000000109097824 */ /* 0x004fca00078e0200 */
[----:B------:R1:W-:Y:S04]  /*0200*/  STG.E desc[UR8][R6.64+-0x1c], R9 ;  /* 0xffffe40906007986 */ /* 0x0003e8000c101908 */
[----:B------:R-:W2:Y:S02]  /*0210*/  LDG.E R10, desc[UR8][R4.64+-0x1c] ;  /* 0xffffe408040a7981 */ /* 0x000ea4000c1e1900 */
[----:B--2---:R-:W-:-:S05]  /*0220*/  IMAD.IADD R11, R9, 0x1, R10 ;  /* 0x00000001090b7824 */ /* 0x004fca00078e020a */
[----:B------:R2:W-:Y:S04]  /*0230*/  STG.E desc[UR8][R6.64+-0x18], R11 ;  /* 0xffffe80b06007986 */ /* 0x0005e8000c101908 */
[----:B------:R-:W3:Y:S02]  /*0240*/  LDG.E R10, desc[UR8][R4.64+-0x18] ;  /* 0xffffe808040a7981 */ /* 0x000ee4000c1e1900 */
[----:B---3--:R-:W-:-:S05]  /*0250*/  IADD3 R13, PT, PT, R11, R10, RZ ;  /* 0x0000000a0b0d7210 */ /* 0x008fca0007ffe0ff */
[----:B------:R3:W-:Y:S04]  /*0260*/  STG.E desc[UR8][R6.64+-0x14], R13 ;  /* 0xffffec0d06007986 */ /* 0x0007e8000c101908 */
[----:B------:R-:W4:Y:S02]  /*0270*/  LDG.E R10, desc[UR8][R4.64+-0x14] ;  /* 0xffffec08040a7981 */ /* 0x000f24000c1e1900 */
[----:B----4-:R-:W-:-:S05]  /*0280*/  IMAD.IADD R15, R13, 0x1, R10 ;  /* 0x000000010d0f7824 */ /* 0x010fca00078e020a */
[----:B------:R4:W-:Y:S04]  /*0290*/  STG.E desc[UR8][R6.64+-0x10], R15 ;  /* 0xfffff00f06007986 */ /* 0x0009e8000c101908 */
[----:B0-----:R-:W1:Y:S02]  /*02a0*/  LDG.E R0, desc[UR8][R4.64+-0x10] ;  /* 0xfffff00804007981 */ /* 0x001e64000c1e1900 */
[----:B-1----:R-:W-:-:S05]  /*02b0*/  IMAD.IADD R9, R15, 0x1, R0 ;  /* 0x000000010f097824 */ /* 0x002fca00078e0200 */
[----:B------:R0:W-:Y:S04]  /*02c0*/  STG.E desc[UR8][R6.64+-0xc], R9 ;  /* 0xfffff40906007986 */ /* 0x0001e8000c101908 */
[----:B------:R-:W2:Y:S02]  /*02d0*/  LDG.E R0, desc[UR8][R4.64+-0xc] ;  /* 0xfffff40804007981 */ /* 0x000ea4000c1e1900 */
[----:B--2---:R-:W-:-:S05]  /*02e0*/  IADD3 R11, PT, PT, R9, R0, RZ ;  /* 0x00000000090b7210 */ /* 0x004fca0007ffe0ff */
[----:B------:R1:W-:Y:S04]  /*02f0*/  STG.E desc[UR8][R6.64+-0x8], R11 ;  /* 0xfffff80b06007986 */ /* 0x0003e8000c101908 */
[----:B------:R-:W3:Y:S02]  /*0300*/  LDG.E R0, desc[UR8][R4.64+-0x8] ;  /* 0xfffff80804007981 */ /* 0x000ee4000c1e1900 */
[----:B---3--:R-:W-:-:S05]  /*0310*/  IMAD.IADD R13, R11, 0x1, R0 ;  /* 0x000000010b0d7824 */ /* 0x008fca00078e0200 */
[----:B------:R2:W-:Y:S04]  /*0320*/  STG.E desc[UR8][R6.64+-0x4], R13 ;  /* 0xfffffc0d06007986 */ /* 0x0005e8000c101908 */
[----:B------:R-:W4:Y:S02]  /*0330*/  LDG.E R0, desc[UR8][R4.64+-0x4] ;  /* 0xfffffc0804007981 */ /* 0x000f24000c1e1900 */
[----:B----4-:R-:W-:-:S05]  /*0340*/  IMAD.IADD R15, R13, 0x1, R0 ;  /* 0x000000010d0f7824 */ /* 0x010fca00078e0200 */
[----:B------:R3:W-:Y:S04]  /*0350*/  STG.E desc[UR8][R6.64], R15 ;  /* 0x0000000f06007986 */ /* 0x0007e8000c101908 */
[----:B------:R-:W0:Y:S02]  /*0360*/  LDG.E R0, desc[UR8][R4.64] ;  /* 0x0000000804007981 */ /* 0x000e24000c1e1900 */
[----:B0-----:R-:W-:-:S05]  /*0370*/  IADD3 R9, PT, PT, R15, R0, RZ ;  /* 0x000000000f097210 */ /* 0x001fca0007ffe0ff */
[----:B------:R0:W-:Y:S04]  /*0380*/  STG.E desc[UR8][R6.64+0x4], R9 ;  /* 0x0000040906007986 */ /* 0x0001e8000c101908 */
[----:B------:R-:W1:Y:S02]  /*0390*/  LDG.E R0, desc[UR8][R4.64+0x4] ;  /* 0x0000040804007981 */ /* 0x000e64000c1e1900 */
[----:B-1----:R-:W-:-:S05]  /*03a0*/  IMAD.IADD R11, R9, 0x1, R0 ;  /* 0x00000001090b7824 */ /* 0x002fca00078e0200 */
[----:B------:R1:W-:Y:S04]  /*03b0*/  STG.E desc[UR8][R6.64+0x8], R11 ;  /* 0x0000080b06007986 */ /* 0x0003e8000c101908 */
[----:B------:R-:W2:Y:S02]  /*03c0*/  LDG.E R0, desc[UR8][R4.64+0x8] ;  /* 0x0000080804007981 */ /* 0x000ea4000c1e1900 */
[----:B--2---:R-:W-:-:S05]  /*03d0*/  IMAD.IADD R13, R11, 0x1, R0 ;  /* 0x000000010b0d7824 */ /* 0x004fca00078e0200 */
[----:B------:R2:W-:Y:S04]  /*03e0*/  STG.E desc[UR8][R6.64+0xc], R13 ;  /* 0x00000c0d06007986 */ /* 0x0005e8000c101908 */
[----:B------:R-:W3:Y:S02]  /*03f0*/  LDG.E R0, desc[UR8][R4.64+0xc] ;  /* 0x00000c0804007981 */ /* 0x000ee4000c1e1900 */
[----:B---3--:R-:W-:-:S05]  /*0400*/  IADD3 R15, PT, PT, R13, R0, RZ ;  /* 0x000000000d0f7210 */ /* 0x008fca0007ffe0ff */
[----:B------:R-:W-:Y:S04]  /*0410*/  STG.E desc[UR8][R6.64+0x10], R15 ;  /* 0x0000100f06007986 */ /* 0x000fe8000c101908 */
[----:B------:R-:W0:Y:S02]  /*0420*/  LDG.E R0, desc[UR8][R4.64+0x10] ;  /* 0x0000100804007981 */ /* 0x000e24000c1e1900 */
[----:B0-----:R-:W-:-:S05]  /*0430*/  IMAD.IADD R9, R15, 0x1, R0 ;  /* 0x000000010f097824 */ /* 0x001fca00078e0200 */
[----:B------:R0:W-:Y:S04]  /*0440*/  STG.E desc[UR8][R6.64+0x14], R9 ;  /* 0x0000140906007986 */ /* 0x0001e8000c101908 */
[----:B------:R-:W1:Y:S02]  /*0450*/  LDG.E R0, desc[UR8][R4.64+0x14] ;  /* 0x0000140804007981 */ /* 0x000e64000c1e1900 */
[----:B-1----:R-:W-:-:S05]  /*0460*/  IMAD.IADD R11, R9, 0x1, R0 ;  /* 0x00000001090b7824 */ /* 0x002fca00078e0200 */
[----:B------:R1:W-:Y:S04]  /*0470*/  STG.E desc[UR8][R6.64+0x18], R11 ;  /* 0x0000180b06007986 */ /* 0x0003e8000c101908 */
[----:B------:R-:W2:Y:S01]  /*0480*/  LDG.E R0, desc[UR8][R4.64+0x18] ;  /* 0x0000180804007981 */ /* 0x000ea2000c1e1900 */
[----:B------:R-:W-:-:S05]  /*0490*/  VIADD R8, R8, 0x10 ;  /* 0x0000001008087836 */ /* 0x000fca0000000000 */
[----:B------:R-:W-:Y:S02]  /*04a0*/  ISETP.NE.AND P1, PT, R8, RZ, PT ;  /* 0x000000ff0800720c */ /* 0x000fe40003f25270 */
[----:B--2---:R-:W-:-:S05]  /*04b0*/  IADD3 R13, PT, PT, R11, R0, RZ ;  /* 0x000000000b0d7210 */ /* 0x004fca0007ffe0ff */
[----:B------:R1:W-:Y:S04]  /*04c0*/  STG.E desc[UR8][R6.64+0x1c], R13 ;  /* 0x00001c0d06007986 */ /* 0x0003e8000c101908 */
[----:B------:R-:W2:Y:S01]  /*04d0*/  LDG.E R0, desc[UR8][R4.64+0x1c] ;  /* 0x00001c0804007981 */ /* 0x000ea2000c1e1900 */
[----:B0-----:R-:W-:Y:S02]  /*04e0*/  IADD3 R9, P3, PT, R4, 0x40, RZ ;  /* 0x0000004004097810 */ /* 0x001fe40007f7e0ff */
[----:B------:R-:W-:-:S03]  /*04f0*/  IADD3 R14, P2, PT, R6, 0x40, RZ ;  /* 0x00000040060e7810 */ /* 0x000fc60007f5e0ff */
[----:B------:R-:W-:Y:S01]  /*0500*/  IMAD.X R10, RZ, RZ, R5, P3 ;  /* 0x000000ffff0a7224 */ /* 0x000fe200018e0605 */
[----:B------:R-:W-:Y:S02]  /*0510*/  IADD3.X R15, PT, PT, RZ, R7, RZ, P2, !PT ;  /* 0x00000007ff0f7210 */ /* 0x000fe400017fe4ff */
[----:B--2---:R-:W-:Y:S01]  /*0520*/  IADD3 R0, PT, PT, R13, R0, RZ ;  /* 0x000000000d007210 */ /* 0x004fe20007ffe0ff */
[----:B-1----:R-:W-:Y:S06]  /*0530*/  @P1 BRA `(.L_x_7) ;  /* 0xfffffffc00141947 */ /* 0x002fec000383ffff */
.L_x_6:
[----:B0-----:R-:W-:Y:S05]  /*0540*/  @!P0 EXIT ;  /* 0x000000000000894d */ /* 0x001fea0003800000 */
[----:B------:R-:W-:Y:S02]  /*0550*/  ISETP.GE.U32.AND P0, PT, R12, 0x8, PT ;  /* 0x000000080c00780c */ /* 0x000fe40003f06070 */
[----:B------:R-:W-:-:S04]  /*0560*/  LOP3.LUT R10, R3, 0x7, RZ, 0xc0, !PT ;  /* 0x00000007030a7812 */ /* 0x000fc800078ec0ff */
[----:B------:R-:W-:-:S07]  /*0570*/  ISETP.NE.AND P1, PT, R10, RZ, PT ;  /* 0x000000ff0a00720c */ /* 0x000fce0003f25270 */
[----:B------:R-:W-:Y:S06]  /*0580*/  @!P0 BRA `(.L_x_8) ;  /* 0x0000000000748947 */ /* 0x000fec0003800000 */
[----:B------:R-:W0:Y:S08]  /*0590*/  LDC.64 R4, c[0x0][0x388] ;  /* 0x0000e200ff047b82 */ /* 0x000e300000000a00 */
[----:B------:R-:W1:Y:S01]  /*05a0*/  LDC.64 R6, c[0x0][0x380] ;  /* 0x0000e000ff067b82 */ /* 0x000e620000000a00 */
[----:B0-----:R-:W-:-:S05]  /*05b0*/  IMAD.WIDE.U32 R4, R2, 0x4, R4 ;  /* 0x0000000402047825 */ /* 0x001fca00078e0004 */
[----:B------:R0:W-:Y:S01]  /*05c0*/  STG.E desc[UR8][R4.64], R0 ;  /* 0x0000000004007986 */ /* 0x0001e2000c101908 */
[----:B-1----:R-:W-:-:S05]  /*05d0*/  IMAD.WIDE.U32 R6, R2, 0x4, R6 ;  /* 0x0000000402067825 */ /* 0x002fca00078e0006 */
[----:B------:R-:W2:Y:S02]  /*05e0*/  LDG.E R9, desc[UR8][R6.64] ;  /* 0x0000000806097981 */ /* 0x000ea4000c1e1900 */
[----:B--2---:R-:W-:-:S05]  /*05f0*/  IMAD.IADD R9, R0, 0x1, R9 ;  /* 0x0000000100097824 */ /* 0x004fca00078e0209 */
        /* <DEDUP_REMOVED lines=8> */
[----:B----4-:R-:W-:-:S05]  /*0680*/  IADD3 R15, PT, PT, R13, R8, RZ ;  /* 0x000000080d0f7210 */ /* 0x010fca0007ffe0ff */
        /* <DEDUP_REMOVED lines=10> */
[----:B------:R-:W2:Y:S01]  /*0730*/  LDG.E R0, desc[UR8][R6.64+0x1c] ;  /* 0x00001c0806007981 */ /* 0x000ea2000c1e1900 */
[----:B------:R-:W-:Y:S01]  /*0740*/  IADD3 R2, PT, PT, R2, 0x8, RZ ;  /* 0x0000000802027810 */ /* 0x000fe20007ffe0ff */
[----:B--2-4-:R-:W-:-:S07]  /*0750*/  IMAD.IADD R0, R13, 0x1, R0 ;  /* 0x000000010d007824 */ /* 0x014fce00078e0200 */
.L_x_8:
[----:B------:R-:W-:Y:S05]  /*0760*/  @!P1 EXIT ;  /* 0x000000000000994d */ /* 0x000fea0003800000 */
        /* <DEDUP_REMOVED lines=10> */
[----:B--2---:R-:W-:-:S05]  /*0810*/  IADD3 R9, PT, PT, R0, R9, RZ ;  /* 0x0000000900097210 */ /* 0x004fca0007ffe0ff */
[----:B------:R1:W-:Y:S04]  /*0820*/  STG.E desc[UR8][R4.64+0x4], R9 ;  /* 0x0000040904007986 */ /* 0x0003e8000c101908 */
[----:B------:R-:W2:Y:S02]  /*0830*/  LDG.E R8, desc[UR8][R6.64+0x4] ;  /* 0x0000040806087981 */ /* 0x000ea4000c1e1900 */
[----:B--2---:R-:W-:-:S05]  /*0840*/  IMAD.IADD R11, R9, 0x1, R8 ;  /* 0x00000001090b7824 */ /* 0x004fca00078e0208 */
[----:B------:R1:W-:Y:S04]  /*0850*/  STG.E desc[UR8][R4.64+0x8], R11 ;  /* 0x0000080b04007986 */ /* 0x0003e8000c101908 */
[----:B------:R-:W2:Y:S02]  /*0860*/  LDG.E R8, desc[UR8][R6.64+0x8] ;  /* 0x0000080806087981 */ /* 0x000ea4000c1e1900 */
[----:B--2---:R-:W-:-:S05]  /*0870*/  IADD3 R13, PT, PT, R11, R8, RZ ;  /* 0x000000080b0d7210 */ /* 0x004fca0007ffe0ff */
[----:B------:R1:W-:Y:S04]  /*0880*/  STG.E desc[UR8][R4.64+0xc], R13 ;  /* 0x00000c0d04007986 */ /* 0x0003e8000c101908 */
[----:B------:R-:W0:Y:S01]  /*0890*/  LDG.E R8, desc[UR8][R6.64+0xc] ;  /* 0x00000c0806087981 */ /* 0x000e22000c1e1900 */
[----:B------:R-:W-:Y:S01]  /*08a0*/  VIADD R2, R2, 0x4 ;  /* 0x0000000402027836 */ /* 0x000fe20000000000 */
[----:B01----:R-:W-:-:S07]  /*08b0*/  IADD3 R0, PT, PT, R13, R8, RZ ;  /* 0x000000080d007210 */ /* 0x003fce0007ffe0ff */
.L_x_9:
[----:B------:R-:W-:Y:S05]  /*08c0*/  @!P1 EXIT ;  /* 0x000000000000994d */ /* 0x000fea0003800000 */
[----:B------:R-:W0:Y:S08]  /*08d0*/  LDC.64 R6, c[0x0][0x388] ;  /* 0x0000e200ff067b82 */ /* 0x000e300000000a00 */
[----:B------:R-:W1:Y:S01]  /*08e0*/  LDC.64 R4, c[0x0][0x380] ;  /* 0x0000e000ff047b82 */ /* 0x000e620000000a00 */
[----:B0-----:R-:W-:-:S03]  /*08f0*/  IMAD.WIDE.U32 R6, R2, 0x4, R6 ;  /* 0x0000000402067825 */ /* 0x001fc600078e0006 */
[----:B------:R-:W-:Y:S01]  /*0900*/  MOV R8, R6 ;  /* 0x0000000600087202 */ /* 0x000fe20000000f00 */
[----:B------:R-:W-:Y:S02]  /*0910*/  IMAD.MOV R6, RZ, RZ, -R3 ;  /* 0x000000ffff067224 */ /* 0x000fe400078e0a03 */
[----:B-1----:R-:W-:-:S04]  /*0920*/  IMAD.WIDE.U32 R4, R2, 0x4, R4 ;  /* 0x0000000402047825 */ /* 0x002fc800078e0004 */
[----:B------:R-:W-:-:S07]  /*0930*/  IMAD.MOV.U32 R9, RZ, RZ, R5 ;  /* 0x000000ffff097224 */ /* 0x000fce00078e0005 */
.L_x_10:
[----:B------:R-:W-:Y:S01]  /*0940*/  MOV R2, R8 ;  /* 0x0000000800027202 */ /* 0x000fe20000000f00 */
[----:B------:R-:W-:Y:S01]  /*0950*/  IMAD.MOV.U32 R3, RZ, RZ, R7 ;  /* 0x000000ffff037224 */ /* 0x000fe200078e0007 */
[----:B------:R-:W-:-:S04]  /*0960*/  MOV R5, R9 ;  /* 0x0000000900057202 */ /* 0x000fc80000000f00 */
[----:B------:R0:W-:Y:S04]  /*0970*/  STG.E desc[UR8][R2.64], R0 ;  /* 0x0000000002007986 */ /* 0x0001e8000c101908 */
[----:B------:R1:W0:Y:S01]  /*0980*/  LDG.E R5, desc[UR8][R4.64] ;  /* 0x0000000804057981 */ /* 0x000222000c1e1900 */
[----:B------:R-:W-:Y:S01]  /*0990*/  VIADD R6, R6, 0x1 ;  /* 0x0000000106067836 */ /* 0x000fe20000000000 */
[----:B------:R-:W-:-:S04]  /*09a0*/  IADD3 R8, P2, PT, R8, 0x4, RZ ;  /* 0x0000000408087810 */ /* 0x000fc80007f5e0ff */
[----:B------:R-:W-:Y:S01]  /*09b0*/  ISETP.NE.AND P0, PT, R6, RZ, PT ;  /* 0x000000ff0600720c */ /* 0x000fe20003f05270 */
[----:B------:R-:W-:Y:S01]  /*09c0*/  IMAD.X R7, RZ, RZ, R7, P2 ;  /* 0x000000ffff077224 */ /* 0x000fe200010e0607 */
[----:B-1----:R-:W-:-:S04]  /*09d0*/  IADD3 R4, P1, PT, R4, 0x4, RZ ;  /* 0x0000000404047810 */ /* 0x002fc80007f3e0ff */
[----:B------:R-:W-:Y:S02]  /*09e0*/  IADD3.X R9, PT, PT, RZ, R9, RZ, P1, !PT ;  /* 0x00000009ff097210 */ /* 0x000fe40000ffe4ff */
[----:B0-----:R-:W-:-:S05]  /*09f0*/  IADD3 R0, PT, PT, R5, R0, RZ ;  /* 0x0000000005007210 */ /* 0x001fca0007ffe0ff */
[----:B------:R-:W-:Y:S05]  /*0a00*/  @P0 BRA `(.L_x_10) ;  /* 0xfffffffc00cc0947 */ /* 0x000fea000383ffff */
[----:B------:R-:W-:Y:S05]  /*0a10*/  EXIT ;  /* 0x000000000000794d */ /* 0x000fea0003800000 */
.L_x_11:
        /* <DEDUP_REMOVED lines=14> */
.L_x_60:


//--------------------- .text._Z13countElementsPiS_S_ii --------------------------
	.section	.text._Z13countElementsPiS_S_ii,"ax",@progbits
	.align	128
        .global         _Z13countElementsPiS_S_ii
        .type           _Z13countElementsPiS_S_ii,@function
        .size           _Z13countElementsPiS_S_ii,(.L_x_61 - _Z13countElementsPiS_S_ii)
        .other          _Z13countElementsPiS_S_ii,@"STO_CUDA_ENTRY STV_DEFAULT"
_Z13countElementsPiS_S_ii:
.text._Z13countElementsPiS_S_ii:
        /* <DEDUP_REMOVED lines=20> */
.L_x_15:
[----:B01----:R-:W-:-:S06]  /*0140*/  IMAD.WIDE.U32 R2, R7, 0x4, R4 ;  /* 0x0000000407027825 */ /* 0x003fcc00078e0004 */
[----:B------:R-:W2:Y:S02]  /*0150*/  LDG.E R3, desc[UR6][R2.64] ;  /* 0x0000000602037981 */ /* 0x000ea4000c1e1900 */
[----:B--2--5:R-:W-:-:S13]  /*0160*/  ISETP.GT.AND P0, PT, R0, R3, PT ;  /* 0x000000030000720c */ /* 0x024fda0003f04270 */
[----:B------:R-:W-:Y:S05]  /*0170*/  @!P0 BRA `(.L_x_14) ;  /* 0x0000000000108947 */ /* 0x000fea0003800000 */
[----:B------:R-:W-:-:S05]  /*0180*/  VIADD R7, R7, 0x1 ;  /* 0x0000000107077836 */ /* 0x000fca0000000000 */
[----:B------:R-:W-:-:S13]  /*0190*/  ISETP.NE.AND P0, PT, R7, UR4, PT ;  /* 0x0000000407007c0c */ /* 0x000fda000bf05270 */
[----:B------:R-:W-:Y:S05]  /*01a0*/  @P0 BRA `(.L_x_15) ;  /* 0xfffffffc00e40947 */ /* 0x000fea000383ffff */
[----:B------:R-:W-:-:S07]  /*01b0*/  MOV R7, UR4 ;  /* 0x0000000400077c02 */ /* 0x000fce0008000f00 */
.L_x_14:
[----:B------:R-:W-:Y:S05]  /*01c0*/  BSYNC.RECONVERGENT B0 ;  /* 0x0000000000007941 */ /* 0x000fea0003800200 */
.L_x_13:
[----:B------:R-:W-:Y:S02]  /*01d0*/  HFMA2 R5, -RZ, RZ, 0, 0 ;  /* 0x00000000ff057431 */ /* 0x000fe400000001ff */
[----:B------:R-:W-:-:S07]  /*01e0*/  IMAD.MOV.U32 R4, RZ, RZ, R7 ;  /* 0x000000ffff047224 */ /* 0x000fce00078e0007 */
.L_x_12:
[----:B------:R-:W0:Y:S02]  /*01f0*/  LDCU.64 UR4, c[0x0][0x390] ;  /* 0x00007200ff0477ac */ /* 0x000e240008000a00 */
[----:B0-----:R-:W-:-:S04]  /*0200*/  LEA R2, P0, R4, UR4, 0x2 ;  /* 0x0000000404027c11 */ /* 0x001fc8000f8010ff */
[----:B------:R-:W-:Y:S01]  /*0210*/  LEA.HI.X R3, R4, UR5, R5, 0x2, P0 ;  /* 0x0000000504037c11 */ /* 0x000fe200080f1405 */
[----:B------:R-:W-:-:S05]  /*0220*/  IMAD.MOV.U32 R5, RZ, RZ, 0x1 ;  /* 0x00000001ff057424 */ /* 0x000fca00078e00ff */
[----:B------:R-:W-:Y:S01]  /*0230*/  REDG.E.ADD.STRONG.GPU desc[UR6][R2.64], R5 ;  /* 0x000000050200798e */ /* 0x000fe2000c12e106 */
[----:B------:R-:W-:Y:S05]  /*0240*/  EXIT ;  /* 0x000000000000794d */ /* 0x000fea0003800000 */
.L_x_16:
        /* <DEDUP_REMOVED lines=11> */
.L_x_61:


//--------------------- .text._Z10printArrayPii   --------------------------
	.section	.text._Z10printArrayPii,"ax",@progbits
	.align	128
        .global         _Z10printArrayPii
        .type           _Z10printArrayPii,@function
        .size           _Z10printArrayPii,(.L_x_62 - _Z10printArrayPii)
        .other          _Z10printArrayPii,@"STO_CUDA_ENTRY STV_DEFAULT"
_Z10printArrayPii:
.text._Z10printArrayPii:
[----:B------:R-:W0:Y:S01]  /*0000*/  LDC R1, c[0x0][0x37c] ;  /* 0x0000df00ff017b82 */ /* 0x000e220000000800 */
[----:B------:R-:W1:Y:S01]  /*0010*/  LDCU UR4, c[0x0][0x388] ;  /* 0x00007100ff0477ac */ /* 0x000e620008000800 */
[----:B0-----:R-:W-:Y:S01]  /*0020*/  VIADD R1, R1, 0xfffffff8 ;  /* 0xfffffff801017836 */ /* 0x001fe20000000000 */
[----:B------:R-:W0:Y:S01]  /*0030*/  LDCU UR5, c[0x0][0x2f8] ;  /* 0x00005f00ff0577ac */ /* 0x000e220008000800 */
[----:B------:R-:W2:Y:S01]  /*0040*/  LDCU UR6, c[0x0][0x2fc] ;  /* 0x00005f80ff0677ac */ /* 0x000ea20008000800 */
[----:B-1----:R-:W-:Y:S02]  /*0050*/  UISETP.GE.AND UP0, UPT, UR4, 0x1, UPT ;  /* 0x000000010400788c */ /* 0x002fe4000bf06270 */
[----:B0-----:R-:W-:-:S05]  /*0060*/  IADD3 R18, P0, PT, R1, UR5, RZ ;  /* 0x0000000501127c10 */ /* 0x001fca000ff1e0ff */
[----:B--2---:R-:W-:Y:S02]  /*0070*/  IMAD.X R2, RZ, RZ, UR6, P0 ;  /* 0x00000006ff027e24 */ /* 0x004fe400080e06ff */
[----:B------:R-:W-:Y:S06]  /*0080*/  BRA.U !UP0, `(.L_x_17) ;  /* 0x00000015087c7547 */ /* 0x000fec000b800000 */
[----:B------:R-:W-:Y:S01]  /*0090*/  UISETP.GE.U32.AND UP0, UPT, UR4, 0x10, UPT ;  /* 0x000000100400788c */ /* 0x000fe2000bf06070 */
[----:B------:R-:W-:Y:S01]  /*00a0*/  HFMA2 R19, -RZ, RZ, 0, 0 ;  /* 0x00000000ff137431 */ /* 0x000fe200000001ff */
[----:B------:R-:W0:Y:S01]  /*00b0*/  LDCU.64 UR36, c[0x0][0x358] ;  /* 0x00006b00ff2477ac */ /* 0x000e220008000a00 */
[----:B------:R-:W-:-:S06]  /*00c0*/  ULOP3.LUT UR38, UR4, 0xf, URZ, 0xc0, !UPT ;  /* 0x0000000f04267892 */ /* 0x000fcc000f8ec0ff */
[----:B------:R-:W-:Y:S06]  /*00d0*/  BRA.U !UP0, `(.L_x_18) ;  /* 0x0000000908cc7547 */ /* 0x000fec000b800000 */
[----:B------:R-:W1:Y:S01]  /*00e0*/  LDCU.64 UR6, c[0x0][0x380] ;  /* 0x00007000ff0677ac */ /* 0x000e620008000a00 */
[----:B------:R-:W-:Y:S01]  /*00f0*/  BSSY.RECONVERGENT B6, `(.L_x_18) ;  /* 0x00000b1000067945 */ /* 0x000fe20003800200 */
[----:B------:R-:W-:-:S04]  /*0100*/  ULOP3.LUT UR4, UR4, 0x7ffffff0, URZ, 0xc0, !UPT ;  /* 0x7ffffff004047892 */ /* 0x000fc8000f8ec0ff */
[----:B------:R-:W-:Y:S02]  /*0110*/  UIADD3 UR8, UPT, UPT, -UR4, URZ, URZ ;  /* 0x000000ff04087290 */ /* 0x000fe4000fffe1ff */
[----:B------:R-:W-:-:S04]  /*0120*/  IMAD.U32 R19, RZ, RZ, UR4 ;  /* 0x00000004ff137e24 */ /* 0x000fc8000f8e00ff */
[----:B------:R-:W-:Y:S01]  /*0130*/  IMAD.U32 R23, RZ, RZ, UR8 ;  /* 0x00000008ff177e24 */ /* 0x000fe2000f8e00ff */
[----:B-1----:R-:W-:-:S04]  /*0140*/  UIADD3 UR5, UP0, UPT, UR6, 0x20, URZ ;  /* 0x0000002006057890 */ /* 0x002fc8000ff1e0ff */
[----:B------:R-:W-:Y:S02]  /*0150*/  UIADD3.X UR6, UPT, UPT, URZ, UR7, URZ, UP0, !UPT ;  /* 0x00000007ff067290 */ /* 0x000fe400087fe4ff */
[----:B------:R-:W-:-:S04]  /*0160*/  MOV R16, UR5 ;  /* 0x0000000500107c02 */ /* 0x000fc80008000f00 */
[----:B------:R-:W-:-:S07]  /*0170*/  IMAD.U32 R17, RZ, RZ, UR6 ;  /* 0x00000006ff117e24 */ /* 0x000fce000f8e00ff */
.L_x_35:
[----:B0-----:R-:W2:Y:S01]  /*0180*/  LDG.E R0, desc[UR36][R16.64+-0x20] ;  /* 0xffffe02410007981 */ /* 0x001ea2000c1e1900 */
[----:B------:R-:W-:Y:S01]  /*0190*/  MOV R22, 0x150 ;  /* 0x0000015000167802 */ /* 0x000fe20000000f00 */
[----:B------:R-:W0:Y:S01]  /*01a0*/  LDCU.64 UR4, c[0x4][0x140] ;  /* 0x01002800ff0477ac */ /* 0x000e220008000a00 */
[----:B------:R-:W-:Y:S01]  /*01b0*/  VIADD R23, R23, 0x10 ;  /* 0x0000001017177836 */ /* 0x000fe20000000000 */
[----:B------:R-:W-:Y:S01]  /*01c0*/  MOV R7, R2 ;  /* 0x0000000200077202 */ /* 0x000fe20000000f00 */
[----:B------:R1:W3:Y:S01]  /*01d0*/  LDC.64 R8, c[0x4][R22] ;  /* 0x0100000016087b82 */ /* 0x0002e20000000a00 */
[----:B------:R-:W-:Y:S02]  /*01e0*/  IMAD.MOV.U32 R6, RZ, RZ, R18 ;  /* 0x000000ffff067224 */ /* 0x000fe400078e0012 */
[----:B------:R-:W-:-:S04]  /*01f0*/  ISETP.NE.AND P0, PT, R23, RZ, PT ;  /* 0x000000ff1700720c */ /* 0x000fc80003f05270 */
[----:B------:R-:W-:Y:S02]  /*0200*/  P2R R24, PR, RZ, 0x1 ;  /* 0x00000001ff187803 */ /* 0x000fe40000000000 */
[----:B0-----:R-:W-:Y:S01]  /*0210*/  MOV R4, UR4 ;  /* 0x0000000400047c02 */ /* 0x001fe20008000f00 */
[----:B------:R-:W-:Y:S01]  /*0220*/  IMAD.U32 R5, RZ, RZ, UR5 ;  /* 0x00000005ff057e24 */ /* 0x000fe2000f8e00ff */
[----:B--23--:R1:W-:Y:S06]  /*0230*/  STL [R1], R0 ;  /* 0x0000000001007387 */ /* 0x00c3ec0000100800 */
[----:B------:R-:W-:-:S07]  /*0240*/  LEPC R20, `(.L_x_19) ;  /* 0x000000001014794e */ /* 0x000fce0000000000 */
[----:B-1----:R-:W-:Y:S05]  /*0250*/  CALL.ABS.NOINC R8 ;  /* 0x0000000008007343 */ /* 0x002fea0003c00000 */
.L_x_19:
[----:B------:R-:W2:Y:S01]  /*0260*/  LDG.E R0, desc[UR36][R16.64+-0x1c] ;  /* 0xffffe42410007981 */ /* 0x000ea2000c1e1900 */
[----:B------:R0:W1:Y:S01]  /*0270*/  LDC.64 R8, c[0x4][R22] ;  /* 0x0100000016087b82 */ /* 0x0000620000000a00 */
[----:B------:R-:W3:Y:S01]  /*0280*/  LDCU.64 UR4, c[0x4][0x140] ;  /* 0x01002800ff0477ac */ /* 0x000ee20008000a00 */
[----:B------:R-:W-:Y:S01]  /*0290*/  MOV R6, R18 ;  /* 0x0000001200067202 */ /* 0x000fe20000000f00 */
[----:B------:R-:W-:Y:S02]  /*02a0*/  IMAD.MOV.U32 R7, RZ, RZ, R2 ;  /* 0x000000ffff077224 */ /* 0x000fe400078e0002 */
[----:B---3--:R-:W-:Y:S02]  /*02b0*/  IMAD.U32 R4, RZ, RZ, UR4 ;  /* 0x00000004ff047e24 */ /* 0x008fe4000f8e00ff */
[----:B------:R-:W-:Y:S01]  /*02c0*/  IMAD.U32 R5, RZ, RZ, UR5 ;  /* 0x00000005ff057e24 */ /* 0x000fe2000f8e00ff */
[----:B-12---:R0:W-:Y:S06]  /*02d0*/  STL [R1], R0 ;  /* 0x0000000001007387 */ /* 0x0061ec0000100800 */
[----:B------:R-:W-:-:S07]  /*02e0*/  LEPC R20, `(.L_x_20) ;  /* 0x000000001014794e */ /* 0x000fce0000000000 */
[----:B0-----:R-:W-:Y:S05]  /*02f0*/  CALL.ABS.NOINC R8 ;  /* 0x0000000008007343 */ /* 0x001fea0003c00000 */
.L_x_20:
[----:B------:R-:W2:Y:S01]  /*0300*/  LDG.E R0, desc[UR36][R16.64+-0x18] ;  /* 0xffffe82410007981 */ /* 0x000ea2000c1e1900 */
[----:B------:R0:W1:Y:S01]  /*0310*/  LDC.64 R8, c[0x4][R22] ;  /* 0x0100000016087b82 */ /* 0x0000620000000a00 */
[----:B------:R-:W3:Y:S01]  /*0320*/  LDCU.64 UR4, c[0x4][0x140] ;  /* 0x01002800ff0477ac */ /* 0x000ee20008000a00 */
[----:B------:R-:W-:Y:S02]  /*0330*/  IMAD.MOV.U32 R6, RZ, RZ, R18 ;  /* 0x000000ffff067224 */ /* 0x000fe400078e0012 */
[----:B------:R-:W-:Y:S02]  /*0340*/  IMAD.MOV.U32 R7, RZ, RZ, R2 ;  /* 0x000000ffff077224 */ /* 0x000fe400078e0002 */
[----:B---3--:R-:W-:Y:S01]  /*0350*/  IMAD.U32 R4, RZ, RZ, UR4 ;  /* 0x00000004ff047e24 */ /* 0x008fe2000f8e00ff */
[----:B------:R-:W-:Y:S01]  /*0360*/  MOV R5, UR5 ;  /* 0x0000000500057c02 */ /* 0x000fe20008000f00 */
[----:B-12---:R0:W-:Y:S06]  /*0370*/  STL [R1], R0 ;  /* 0x0000000001007387 */ /* 0x0061ec0000100800 */
[----:B------:R-:W-:-:S07]  /*0380*/  LEPC R20, `(.L_x_21) ;  /* 0x000000001014794e */ /* 0x000fce0000000000 */
[----:B0-----:R-:W-:Y:S05]  /*0390*/  CALL.ABS.NOINC R8 ;  /* 0x0000000008007343 */ /* 0x001fea0003c00000 */
.L_x_21:
[----:B------:R-:W2:Y:S01]  /*03a0*/  LDG.E R0, desc[UR36][R16.64+-0x14] ;  /* 0xffffec2410007981 */ /* 0x000ea2000c1e1900 */
[----:B------:R0:W1:Y:S01]  /*03b0*/  LDC.64 R8, c[0x4][R22] ;  /* 0x0100000016087b82 */ /* 0x0000620000000a00 */
[----:B------:R-:W3:Y:S01]  /*03c0*/  LDCU.64 UR4, c[0x4][0x140] ;  /* 0x01002800ff0477ac */ /* 0x000ee20008000a00 */
[----:B------:R-:W-:Y:S01]  /*03d0*/  IMAD.MOV.U32 R6, RZ, RZ, R18 ;  /* 0x000000ffff067224 */ /* 0x000fe200078e0012 */
[----:B------:R-:W-:Y:S02]  /*03e0*/  MOV R7, R2 ;  /* 0x0000000200077202 */ /* 0x000fe40000000f00 */
[----:B---3--:R-:W-:Y:S01]  /*03f0*/  MOV R4, UR4 ;  /* 0x0000000400047c02 */ /* 0x008fe20008000f00 */
[----:B------:R-:W-:Y:S01]  /*0400*/  IMAD.U32 R5, RZ, RZ, UR5 ;  /* 0x00000005ff057e24 */ /* 0x000fe2000f8e00ff */
[----:B-12---:R0:W-:Y:S06]  /*0410*/  STL [R1], R0 ;  /* 0x0000000001007387 */ /* 0x0061ec0000100800 */
[----:B------:R-:W-:-:S07]  /*0420*/  LEPC R20, `(.L_x_22) ;  /* 0x000000001014794e */ /* 0x000fce0000000000 */
[----:B0-----:R-:W-:Y:S05]  /*0430*/  CALL.ABS.NOINC R8 ;  /* 0x0000000008007343 */ /* 0x001fea0003c00000 */
.L_x_22:
        /* <DEDUP_REMOVED lines=10> */
.L_x_23:
        /* <DEDUP_REMOVED lines=10> */
.L_x_24:
        /* <DEDUP_REMOVED lines=10> */
.L_x_25:
        /* <DEDUP_REMOVED lines=10> */
.L_x_26:
        /* <DEDUP_REMOVED lines=10> */
.L_x_27:
        /* <DEDUP_REMOVED lines=10> */
.L_x_28:
        /* <DEDUP_REMOVED lines=10> */
.L_x_29:
        /* <DEDUP_REMOVED lines=10> */
.L_x_30:
        /* <DEDUP_REMOVED lines=10> */
.L_x_31:
        /* <DEDUP_REMOVED lines=10> */
.L_x_32:
        /* <DEDUP_REMOVED lines=10> */
.L_x_33:
        /* <DEDUP_REMOVED lines=10> */
.L_x_34:
[----:B------:R-:W-:Y:S02]  /*0bc0*/  ISETP.NE.AND P6, PT, R24, RZ, PT ;  /* 0x000000ff1800720c */ /* 0x000fe40003fc5270 */
[----:B------:R-:W-:-:S05]  /*0bd0*/  IADD3 R16, P0, PT, R16, 0x40, RZ ;  /* 0x0000004010107810 */ /* 0x000fca0007f1e0ff */
[----:B------:R-:W-:-:S06]  /*0be0*/  IMAD.X R17, RZ, RZ, R17, P0 ;  /* 0x000000ffff117224 */ /* 0x000fcc00000e0611 */
[----:B------:R-:W-:Y:S05]  /*0bf0*/  @P6 BRA `(.L_x_35) ;  /* 0xfffffff400606947 */ /* 0x000fea000383ffff */
[----:B------:R-:W-:Y:S05]  /*0c00*/  BSYNC.RECONVERGENT B6 ;  /* 0x0000000000067941 */ /* 0x000fea0003800200 */
.L_x_18:
[----:B------:R-:W-:Y:S01]  /*0c10*/  UISETP.NE.AND UP0, UPT, UR38, URZ, UPT ;  /* 0x000000ff2600728c */ /* 0x000fe2000bf05270 */
[----:B------:R-:W-:Y:S08]  /*0c20*/  BSSY.RECONVERGENT B6, `(.L_x_17) ;  /* 0x00000a5000067945 */ /* 0x000ff00003800200 */
[----:B------:R-:W-:Y:S05]  /*0c30*/  BRA.U !UP0, `(.L_x_36) ;  /* 0x00000009088c7547 */ /* 0x000fea000b800000 */
[----:B------:R-:W1:Y:S01]  /*0c40*/  LDC R23, c[0x0][0x388] ;  /* 0x0000e200ff177b82 */ /* 0x000e620000000800 */
[----:B------:R-:W-:Y:S01]  /*0c50*/  UISETP.GE.U32.AND UP0, UPT, UR38, 0x8, UPT ;  /* 0x000000082600788c */ /* 0x000fe2000bf06070 */
[----:B-1----:R-:W-:-:S08]  /*0c60*/  LOP3.LUT R23, R23, 0x7, RZ, 0xc0, !PT ;  /* 0x0000000717177812 */ /* 0x002fd000078ec0ff */
[----:B------:R-:W-:Y:S05]  /*0c70*/  BRA.U !UP0, `(.L_x_37) ;  /* 0x0000000508507547 */ /* 0x000fea000b800000 */
[----:B------:R-:W1:Y:S01]  /*0c80*/  LDC.64 R16, c[0x0][0x380] ;  /* 0x0000e000ff107b82 */ /* 0x000e620000000a00 */
[----:B------:R-:W-:Y:S01]  /*0c90*/  MOV R22, 0x150 ;  /* 0x0000015000167802 */ /* 0x000fe20000000f00 */
[----:B------:R-:W2:Y:S01]  /*0ca0*/  LDCU.64 UR4, c[0x4][0x140] ;  /* 0x01002800ff0477ac */ /* 0x000ea20008000a00 */
[----:B-1----:R-:W-:-:S05]  /*0cb0*/  IMAD.WIDE.U32 R16, R19, 0x4, R16 ;  /* 0x0000000413107825 */ /* 0x002fca00078e0010 */
[----:B0-----:R-:W3:Y:S01]  /*0cc0*/  LDG.E R0, desc[UR36][R16.64] ;  /* 0x0000002410007981 */ /* 0x001ee2000c1e1900 */
[----:B------:R0:W1:Y:S01]  /*0cd0*/  LDC.64 R8, c[0x4][R22] ;  /* 0x0100000016087b82 */ /* 0x0000620000000a00 */
[----:B--2---:R-:W-:Y:S01]  /*0ce0*/  IMAD.U32 R4, RZ, RZ, UR4 ;  /* 0x00000004ff047e24 */ /* 0x004fe2000f8e00ff */
[----:B------:R-:W-:Y:S01]  /*0cf0*/  MOV R5, UR5 ;  /* 0x0000000500057c02 */ /* 0x000fe20008000f00 */
[----:B------:R-:W-:Y:S02]  /*0d00*/  IMAD.MOV.U32 R6, RZ, RZ, R18 ;  /* 0x000000ffff067224 */ /* 0x000fe400078e0012 */
[----:B------:R-:W-:Y:S01]  /*0d10*/  IMAD.MOV.U32 R7, RZ, RZ, R2 ;  /* 0x000000ffff077224 */ /* 0x000fe200078e0002 */
[----:B-1-3--:R0:W-:Y:S06]  /*0d20*/  STL [R1], R0 ;  /* 0x0000000001007387 */ /* 0x00a1ec0000100800 */
[----:B------:R-:W-:-:S07]  /*0d30*/  LEPC R20, `(.L_x_38) ;  /* 0x000000001014794e */ /* 0x000fce0000000000 */
[----:B0-----:R-:W-:Y:S05]  /*0d40*/  CALL.ABS.NOINC R8 ;  /* 0x0000000008007343 */ /* 0x001fea0003c00000 */
.L_x_38:
        /* <DEDUP_REMOVED lines=10> */
.L_x_39:
        /* <DEDUP_REMOVED lines=10> */
.L_x_40:
        /* <DEDUP_REMOVED lines=10> */
.L_x_41:
        /* <DEDUP_REMOVED lines=10> */
.L_x_42:
        /* <DEDUP_REMOVED lines=10> */
.L_x_43:
        /* <DEDUP_REMOVED lines=10> */
.L_x_44:
        /* <DEDUP_REMOVED lines=10> */
.L_x_45:
[----:B------:R-:W-:-:S07]  /*11b0*/  VIADD R19, R19, 0x8 ;  /* 0x0000000813137836 */ /* 0x000fce0000000000 */
.L_x_37:
[----:B------:R-:W-:-:S13]  /*11c0*/  ISETP.NE.AND P0, PT, R23, RZ, PT ;  /* 0x000000ff1700720c */ /* 0x000fda0003f05270 */
[----:B------:R-:W-:Y:S05]  /*11d0*/  @!P0 BRA `(.L_x_36) ;  /* 0x0000000400248947 */ /* 0x000fea0003800000 */
[----:B------:R-:W1:Y:S01]  /*11e0*/  LDC R0, c[0x0][0x388] ;  /* 0x0000e200ff007b82 */ /* 0x000e620000000800 */
[----:B------:R-:W-:Y:S02]  /*11f0*/  ISETP.GE.U32.AND P0, PT, R23, 0x4, PT ;  /* 0x000000041700780c */ /* 0x000fe40003f06070 */
[----:B-1----:R-:W-:-:S11]  /*1200*/  LOP3.LUT R23, R0, 0x3, RZ, 0xc0, !PT ;  /* 0x0000000300177812 */ /* 0x002fd600078ec0ff */
[----:B------:R-:W-:Y:S05]  /*1210*/  @!P0 BRA `(.L_x_46) ;  /* 0x0000000000b08947 */ /* 0x000fea0003800000 */
        /* <DEDUP_REMOVED lines=13> */
.L_x_47:
        /* <DEDUP_REMOVED lines=10> */
.L_x_48:
        /* <DEDUP_REMOVED lines=10> */
.L_x_49:
        /* <DEDUP_REMOVED lines=10> */
.L_x_50:
[----:B------:R-:W-:-:S07]  /*14d0*/  IADD3 R19, PT, PT, R19, 0x4, RZ ;  /* 0x0000000413137810 */ /* 0x000fce0007ffe0ff */
.L_x_46:
[----:B------:R-:W-:-:S13]  /*14e0*/  ISETP.NE.AND P0, PT, R23, RZ, PT ;  /* 0x000000ff1700720c */ /* 0x000fda0003f05270 */
[----:B------:R-:W-:Y:S05]  /*14f0*/  @!P0 BRA `(.L_x_36) ;  /* 0x00000000005c8947 */ /* 0x000fea0003800000 */
[----:B------:R-:W1:Y:S01]  /*1500*/  LDC.64 R16, c[0x0][0x380] ;  /* 0x0000e000ff107b82 */ /* 0x000e620000000a00 */
[----:B------:R-:W-:Y:S02]  /*1510*/  IMAD.MOV R23, RZ, RZ, -R23 ;  /* 0x000000ffff177224 */ /* 0x000fe400078e0a17 */
[----:B-1----:R-:W-:-:S07]  /*1520*/  IMAD.WIDE.U32 R16, R19, 0x4, R16 ;  /* 0x0000000413107825 */ /* 0x002fce00078e0010 */
.L_x_52:
[----:B------:R-:W-:Y:S01]  /*1530*/  IMAD.MOV.U32 R10, RZ, RZ, R16 ;  /* 0x000000ffff0a7224 */ /* 0x000fe200078e0010 */
[----:B------:R-:W-:Y:S01]  /*1540*/  MOV R11, R17 ;  /* 0x00000011000b7202 */ /* 0x000fe20000000f00 */
[----:B------:R-:W1:Y:S04]  /*1550*/  LDCU.64 UR4, c[0x4][0x140] ;  /* 0x01002800ff0477ac */ /* 0x000e680008000a00 */
[----:B0-----:R-:W2:Y:S01]  /*1560*/  LDG.E R0, desc[UR36][R10.64] ;  /* 0x000000240a007981 */ /* 0x001ea2000c1e1900 */
[----:B------:R-:W-:Y:S01]  /*1570*/  MOV R8, 0x150 ;  /* 0x0000015000087802 */ /* 0x000fe20000000f00 */
[----:B------:R-:W-:Y:S02]  /*1580*/  VIADD R23, R23, 0x1 ;  /* 0x0000000117177836 */ /* 0x000fe40000000000 */
[----:B------:R-:W-:-:S02]  /*1590*/  IMAD.MOV.U32 R6, RZ, RZ, R18 ;  /* 0x000000ffff067224 */ /* 0x000fc400078e0012 */
[----:B------:R-:W-:Y:S01]  /*15a0*/  IMAD.MOV.U32 R7, RZ, RZ, R2 ;  /* 0x000000ffff077224 */ /* 0x000fe200078e0002 */
[----:B------:R-:W0:Y:S01]  /*15b0*/  LDC.64 R8, c[0x4][R8] ;  /* 0x0100000008087b82 */ /* 0x000e220000000a00 */
[----:B------:R-:W-:Y:S01]  /*15c0*/  ISETP.NE.AND P0, PT, R23, RZ, PT ;  /* 0x000000ff1700720c */ /* 0x000fe20003f05270 */
[----:B-1----:R-:W-:Y:S01]  /*15d0*/  IMAD.U32 R4, RZ, RZ, UR4 ;  /* 0x00000004ff047e24 */ /* 0x002fe2000f8e00ff */
[----:B------:R-:W-:Y:S01]  /*15e0*/  MOV R5, UR5 ;  /* 0x0000000500057c02 */ /* 0x000fe20008000f00 */
[----:B--2---:R1:W-:Y:S02]  /*15f0*/  STL [R1], R0 ;  /* 0x0000000001007387 */ /* 0x0043e40000100800 */
[----:B01----:R-:W-:-:S08]  /*1600*/  P2R R0, PR, RZ, 0x1 ;  /* 0x00000001ff007803 */ /* 0x003fd00000000000 */
[----:B------:R-:W-:-:S07]  /*1610*/  LEPC R20, `(.L_x_51) ;  /* 0x000000001014794e */ /* 0x000fce0000000000 */
[----:B------:R-:W-:Y:S05]  /*1620*/  CALL.ABS.NOINC R8 ;  /* 0x0000000008007343 */ /* 0x000fea0003c00000 */
.L_x_51:
[----:B------:R-:W-:Y:S02]  /*1630*/  ISETP.NE.AND P6, PT, R23, RZ, PT ;  /* 0x000000ff1700720c */ /* 0x000fe40003fc5270 */
[----:B------:R-:W-:-:S04]  /*1640*/  IADD3 R16, P0, PT, R16, 0x4, RZ ;  /* 0x0000000410107810 */ /* 0x000fc80007f1e0ff */
[----:B------:R-:W-:-:S07]  /*1650*/  IADD3.X R17, PT, PT, RZ, R17, RZ, P0, !PT ;  /* 0x00000011ff117210 */ /* 0x000fce00007fe4ff */
[----:B------:R-:W-:Y:S05]  /*1660*/  @P6 BRA `(.L_x_52) ;  /* 0xfffffffc00b06947 */ /* 0x000fea000383ffff */
.L_x_36:
[----:B0-----:R-:W-:Y:S05]  /*1670*/  BSYNC.RECONVERGENT B6 ;  /* 0x0000000000067941 */ /* 0x001fea0003800200 */
.L_x_17:
[----:B------:R-:W-:Y:S01]  /*1680*/  MOV R0, 0x150 ;  /* 0x0000015000007802 */ /* 0x000fe20000000f00 */
[----:B------:R-:W0:Y:S01]  /*1690*/  LDCU.64 UR4, c[0x4][0x148] ;  /* 0x01002900ff0477ac */ /* 0x000e220008000a00 */
[----:B------:R-:W-:Y:S02]  /*16a0*/  CS2R R6, SRZ ;  /* 0x0000000000067805 */ /* 0x000fe4000001ff00 */
[----:B------:R1:W2:Y:S01]  /*16b0*/  LDC.64 R2, c[0x4][R0] ;  /* 0x0100000000027b82 */ /* 0x0002a20000000a00 */
[----:B0-----:R-:W-:Y:S01]  /*16c0*/  IMAD.U32 R4, RZ, RZ, UR4 ;  /* 0x00000004ff047e24 */ /* 0x001fe2000f8e00ff */
[----:B-1----:R-:W-:-:S07]  /*16d0*/  MOV R5, UR5 ;  /* 0x0000000500057c02 */ /* 0x002fce0008000f00 */
[----:B------:R-:W-:-:S07]  /*16e0*/  LEPC R20, `(.L_x_53) ;  /* 0x000000001014794e */ /* 0x000fce0000000000 */
[----:B--2---:R-:W-:Y:S05]  /*16f0*/  CALL.ABS.NOINC R2 ;  /* 0x0000000002007343 */ /* 0x004fea0003c00000 */
.L_x_53:
[----:B------:R-:W-:Y:S05]  /*1700*/  EXIT ;  /* 0x000000000000794d */ /* 0x000fea0003800000 */
.L_x_54:
        /* <DEDUP_REMOVED lines=15> */
.L_x_62:


//--------------------- .text._Z16findSplitsKernelPKiPiS0_ii --------------------------
	.section	.text._Z16findSplitsKernelPKiPiS0_ii,"ax",@progbits
	.align	128
        .global         _Z16findSplitsKernelPKiPiS0_ii
        .type           _Z16findSplitsKernelPKiPiS0_ii,@function
        .size           _Z16findSplitsKernelPKiPiS0_ii,(.L_x_63 - _Z16findSplitsKernelPKiPiS0_ii)
        .other          _Z16findSplitsKernelPKiPiS0_ii,@"STO_CUDA_ENTRY STV_DEFAULT"
_Z16findSplitsKernelPKiPiS0_ii:
.text._Z16findSplitsKernelPKiPiS0_ii:
        /* <DEDUP_REMOVED lines=10> */
[----:B------:R-:W-:Y:S01]  /*00a0*/  IMAD.MOV.U32 R9, RZ, RZ, RZ ;  /* 0x000000ffff097224 */ /* 0x000fe200078e00ff */
[----:B------:R-:W2:Y:S01]  /*00b0*/  LDCU.64 UR6, c[0x0][0x358] ;  /* 0x00006b00ff0677ac */ /* 0x000ea20008000a00 */
[----:B0-----:R-:W-:Y:S01]  /*00c0*/  UISETP.GE.AND UP0, UPT, UR4, 0x2, UPT ;  /* 0x000000020400788c */ /* 0x001fe2000bf06270 */
[----:B-1----:R-:W-:-:S08]  /*00d0*/  IMAD.WIDE R4, R7, 0x4, R4 ;  /* 0x0000000407047825 */ /* 0x002fd000078e0204 */
[----:B--2---:R-:W-:Y:S05]  /*00e0*/  BRA.U !UP0, `(.L_x_55) ;  /* 0x0000000108487547 */ /* 0x004fea000b800000 */
[----:B------:R-:W0:Y:S02]  /*00f0*/  LDC.64 R2, c[0x0][0x380] ;  /* 0x0000e000ff027b82 */ /* 0x000e240000000a00 */
[----:B0-----:R-:W-:-:S06]  /*0100*/  IMAD.WIDE R2, R7, 0x4, R2 ;  /* 0x0000000407027825 */ /* 0x001fcc00078e0202 */
[----:B------:R-:W0:Y:S01]  /*0110*/  LDC.64 R6, c[0x0][0x390] ;  /* 0x0000e400ff067b82 */ /* 0x000e220000000a00 */
[----:B------:R1:W5:Y:S01]  /*0120*/  LDG.E R0, desc[UR6][R2.64] ;  /* 0x0000000602007981 */ /* 0x000362000c1e1900 */
[----:B------:R-:W-:Y:S01]  /*0130*/  UIADD3 UR4, UPT, UPT, UR4, -0x1, URZ ;  /* 0xffffffff04047890 */ /* 0x000fe2000fffe0ff */
[----:B------:R-:W-:Y:S01]  /*0140*/  HFMA2 R9, -RZ, RZ, 0, 0 ;  /* 0x00000000ff097431 */ /* 0x000fe200000001ff */
[----:B------:R-:W-:Y:S04]  /*0150*/  BSSY.RECONVERGENT B0, `(.L_x_55) ;  /* 0x000000b000007945 */ /* 0x000fe80003800200 */
[----:B------:R-:W-:-:S07]  /*0160*/  IMAD.U32 R8, RZ, RZ, UR4 ;  /* 0x00000004ff087e24 */ /* 0x000fce000f8e00ff */
.L_x_56:
[----:B-1----:R-:W-:-:S04]  /*0170*/  IADD3 R2, PT, PT, R8, R9, RZ ;  /* 0x0000000908027210 */ /* 0x002fc80007ffe0ff */
[----:B------:R-:W-:-:S05]  /*0180*/  SHF.R.U32.HI R10, RZ, 0x1, R2 ;  /* 0x00000001ff0a7819 */ /* 0x000fca0000011602 */
[----:B0-----:R-:W-:-:S06]  /*0190*/  IMAD.WIDE.U32 R2, R10, 0x4, R6 ;  /* 0x000000040a027825 */ /* 0x001fcc00078e0006 */
[----:B------:R-:W2:Y:S02]  /*01a0*/  LDG.E R3, desc[UR6][R2.64] ;  /* 0x0000000602037981 */ /* 0x000ea4000c1e1900 */
[----:B--2--5:R-:W-:-:S04]  /*01b0*/  ISETP.GE.AND P0, PT, R0, R3, PT ;  /* 0x000000030000720c */ /* 0x024fc80003f06270 */
[----:B------:R-:W-:-:S09]  /*01c0*/  SEL R9, R9, R10, !P0 ;  /* 0x0000000a09097207 */ /* 0x000fd20004000000 */
[----:B------:R-:W-:-:S05]  /*01d0*/  @!P0 VIADD R8, R10, 0xffffffff ;  /* 0xffffffff0a088836 */ /* 0x000fca0000000000 */
[----:B------:R-:W-:-:S13]  /*01e0*/  ISETP.GE.AND P0, PT, R9, R8, PT ;  /* 0x000000080900720c */ /* 0x000fda0003f06270 */
[----:B------:R-:W-:Y:S05]  /*01f0*/  @!P0 BRA `(.L_x_56) ;  /* 0xfffffffc00dc8947 */ /* 0x000fea000383ffff */
[----:B------:R-:W-:Y:S05]  /*0200*/  BSYNC.RECONVERGENT B0 ;  /* 0x0000000000007941 */ /* 0x000fea0003800200 */
.L_x_55:
[----:B------:R-:W-:Y:S01]  /*0210*/  STG.E desc[UR6][R4.64], R9 ;  /* 0x0000000904007986 */ /* 0x000fe2000c101906 */
[----:B------:R-:W-:Y:S05]  /*0220*/  EXIT ;  /* 0x000000000000794d */ /* 0x000fea0003800000 */
.L_x_57:
        /* <DEDUP_REMOVED lines=13> */
.L_x_63:


//--------------------- .nv.global.init           --------------------------
	.section	.nv.global.init,"aw",@progbits
.nv.global.init:
	.type		$str$1,@object
	.size		$str$1,($str - $str$1)
$str$1:
        /*0000*/ 	.byte	0x0a, 0x00
	.type		$str,@object
	.size		$str,(.L_40 - $str)
$str:
        /*0002*/ 	.byte	0x25, 0x64, 0x20, 0x00
.L_40:


//--------------------- .nv.shared.reserved.0     --------------------------
	.section	.nv.shared.reserved.0,"aw",@nobits
	.weak		__nv_reservedSMEM_offset_0_alias
	.size		__nv_reservedSMEM_offset_0_alias, 0, 64
	.other		__nv_reservedSMEM_offset_0_alias,@"STO_CUDA_RESERVED_SHARED STV_DEFAULT"
__nv_reservedSMEM_offset_0_alias:
	.zero		0
	.zero		64


//--------------------- .nv.global                --------------------------
	.section	.nv.global,"aw",@nobits
.nv.global:
	.type		_ZN34_INTERNAL_3beacf13_4_k_cu_d405aa6e6thrust24THRUST_300001_SM_1000_NS12placeholders2_5E,@object
	.size		_ZN34_INTERNAL_3beacf13_4_k_cu_d405aa6e6thrust24THRUST_300001_SM_1000_NS12placeholders2_5E,(_ZN34_INTERNAL_3beacf13_4_k_cu_d405aa6e4cuda3std3__45__cpo6cbeginE - _ZN34_INTERNAL_3beacf13_4_k_cu_d405aa6e6thrust24THRUST_300001_SM_1000_NS12placeholders2_5E)
_ZN34_INTERNAL_3beacf13_4_k_cu_d405aa6e6thrust24THRUST_300001_SM_1000_NS12placeholders2_5E:
	.zero		1
	.type		_ZN34_INTERNAL_3beacf13_4_k_cu_d405aa6e4cuda3std3__45__cpo6cbeginE,@object
	.size		_ZN34_INTERNAL_3beacf13_4_k_cu_d405aa6e4cuda3std3__45__cpo6cbeginE,(_ZN34_INTERNAL_3beacf13_4_k_cu_d405aa6e4cuda3std6ranges3__45__cpo6cbeginE - _ZN34_INTERNAL_3beacf13_4_k_cu_d405aa6e4cuda3std3__45__cpo6cbeginE)
_ZN34_INTERNAL_3beacf13_4_k_cu_d405aa6e4cuda3std3__45__cpo6cbeginE:
	.zero		1
	.type		_ZN34_INTERNAL_3beacf13_4_k_cu_d405aa6e4cuda3std6ranges3__45__cpo6cbeginE,@object
	.size		_ZN34_INTERNAL_3beacf13_4_k_cu_d405aa6e4cuda3std6ranges3__45__cpo6cbeginE,(_ZN34_INTERNAL_3beacf13_4_k_cu_d405aa6e4cuda3std3__48in_placeE - _ZN34_INTERNAL_3beacf13_4_k_cu_d405aa6e4cuda3std6ranges3__45__cpo6cbeginE)
_ZN34_INTERNAL_3beacf13_4_k_cu_d405aa6e4cuda3std6ranges3__45__cpo6cbeginE:
	.zero		1
	.type		_ZN34_INTERNAL_3beacf13_4_k_cu_d405aa6e4cuda3std3__48in_placeE,@object
	.size		_ZN34_INTERNAL_3beacf13_4_k_cu_d405aa6e4cuda3std3__48in_placeE,(_ZN34_INTERNAL_3beacf13_4_k_cu_d405aa6e4cuda3std6ranges3__45__cpo4sizeE - _ZN34_INTERNAL_3beacf13_4_k_cu_d405aa6e4cuda3std3__48in_placeE)
_ZN34_INTERNAL_3beacf13_4_k_cu_d405aa6e4cuda3std3__48in_placeE:
	.zero		1
	.type		_ZN34_INTERNAL_3beacf13_4_k_cu_d405aa6e4cuda3std6ranges3__45__cpo4sizeE,@object
	.size		_ZN34_INTERNAL_3beacf13_4_k_cu_d405aa6e4cuda3std6ranges3__45__cpo4sizeE,(_ZN34_INTERNAL_3beacf13_4_k_cu_d405aa6e6thrust24THRUST_300001_SM_1000_NS12placeholders2_9E - _ZN34_INTERNAL_3beacf13_4_k_cu_d405aa6e4cuda3std6ranges3__45__cpo4sizeE)
_ZN34_INTERNAL_3beacf13_4_k_cu_d405aa6e4cuda3std6ranges3__45__cpo4sizeE:
	.zero		1
	.type		_ZN34_INTERNAL_3beacf13_4_k_cu_d405aa6e6thrust24THRUST_300001_SM_1000_NS12placeholders2_9E,@object
	.size		_ZN34_INTERNAL_3beacf13_4_k_cu_d405aa6e6thrust24THRUST_300001_SM_1000_NS12placeholders2_9E,(_ZN34_INTERNAL_3beacf13_4_k_cu_d405aa6e4cuda3std3__45__cpo7crbeginE - _ZN34_INTERNAL_3beacf13_4_k_cu_d405aa6e6thrust24THRUST_300001_SM_1000_NS12placeholders2_9E)
_ZN34_INTERNAL_3beacf13_4_k_cu_d405aa6e6thrust24THRUST_300001_SM_1000_NS12placeholders2_9E:
	.zero		1
	.type		_ZN34_INTERNAL_3beacf13_4_k_cu_d405aa6e4cuda3std3__45__cpo7crbeginE,@object
	.size		_ZN34_INTERNAL_3beacf13_4_k_cu_d405aa6e4cuda3std3__45__cpo7crbeginE,(_ZN34_INTERNAL_3beacf13_4_k_cu_d405aa6e4cuda3std6ranges3__45__cpo4nextE - _ZN34_INTERNAL_3beacf13_4_k_cu_d405aa6e4cuda3std3__45__cpo7crbeginE)
_ZN34_INTERNAL_3beacf13_4_k_cu_d405aa6e4cuda3std3__45__cpo7crbeginE:
	.zero		1
	.type		_ZN34_INTERNAL_3beacf13_4_k_cu_d405aa6e4cuda3std6ranges3__45__cpo4nextE,@object
	.size		_ZN34_INTERNAL_3beacf13_4_k_cu_d405aa6e4cuda3std6ranges3__45__cpo4nextE,(_ZN34_INTERNAL_3beacf13_4_k_cu_d405aa6e4cuda3std6ranges3__45__cpo4swapE - _ZN34_INTERNAL_3beacf13_4_k_cu_d405aa6e4cuda3std6ranges3__45__cpo4nextE)
_ZN34_INTERNAL_3beacf13_4_k_cu_d405aa6e4cuda3std6ranges3__45__cpo4nextE:
	.zero		1
	.type		_ZN34_INTERNAL_3beacf13_4_k_cu_d405aa6e4cuda3std6ranges3__45__cpo4swapE,@object
	.size		_ZN34_INTERNAL_3beacf13_4_k_cu_d405aa6e4cuda3std6ranges3__45__cpo4swapE,(_ZN34_INTERNAL_3beacf13_4_k_cu_d405aa6e6thrust24THRUST_300001_SM_1000_NS12placeholders2_1E - _ZN34_INTERNAL_3beacf13_4_k_cu_d405aa6e4cuda3std6ranges3__45__cpo4swapE)
_ZN34_INTERNAL_3beacf13_4_k_cu_d405aa6e4cuda3std6ranges3__45__cpo4swapE:
	.zero		1
	.type		_ZN34_INTERNAL_3beacf13_4_k_cu_d405aa6e6thrust24THRUST_300001_SM_1000_NS12placeholders2_1E,@object
	.size		_ZN34_INTERNAL_3beacf13_4_k_cu_d405aa6e6thrust24THRUST_300001_SM_1000_NS12placeholders2_1E,(_ZN34_INTERNAL_3beacf13_4_k_cu_d405aa6e6thrust24THRUST_300001_SM_1000_NS12placeholders2_3E - _ZN34_INTERNAL_3beacf13_4_k_cu_d405aa6e6thrust24THRUST_300001_SM_1000_NS12placeholders2_1E)
_ZN34_INTERNAL_3beacf13_4_k_cu_d405aa6e6thrust24THRUST_300001_SM_1000_NS12placeholders2_1E:
	.zero		1
	.type		_ZN34_INTERNAL_3beacf13_4_k_cu_d405aa6e6thrust24THRUST_300001_SM_1000_NS12placeholders2_3E,@object
	.size		_ZN34_INTERNAL_3beacf13_4_k_cu_d405aa6e6thrust24THRUST_300001_SM_1000_NS12placeholders2_3E,(_ZN34_INTERNAL_3beacf13_4_k_cu_d405aa6e4cuda3std3__45__cpo5beginE - _ZN34_INTERNAL_3beacf13_4_k_cu_d405aa6e6thrust24THRUST_300001_SM_1000_NS12placeholders2_3E)
_ZN34_INTERNAL_3beacf13_4_k_cu_d405aa6e6thrust24THRUST_300001_SM_1000_NS12placeholders2_3E:
	.zero		1
	.type		_ZN34_INTERNAL_3beacf13_4_k_cu_d405aa6e4cuda3std3__45__cpo5beginE,@object
	.size		_ZN34_INTERNAL_3beacf13_4_k_cu_d405aa6e4cuda3std3__45__cpo5beginE,(_ZN34_INTERNAL_3beacf13_4_k_cu_d405aa6e4cuda3std6ranges3__45__cpo5beginE - _ZN34_INTERNAL_3beacf13_4_k_cu_d405aa6e4cuda3std3__45__cpo5beginE)
_ZN34_INTERNAL_3beacf13_4_k_cu_d405aa6e4cuda3std3__45__cpo5beginE:
	.zero		1
	.type		_ZN34_INTERNAL_3beacf13_4_k_cu_d405aa6e4cuda3std6ranges3__45__cpo5beginE,@object
	.size		_ZN34_INTERNAL_3beacf13_4_k_cu_d405aa6e4cuda3std6ranges3__45__cpo5beginE,(_ZN34_INTERNAL_3beacf13_4_k_cu_d405aa6e4cuda3std3__436_GLOBAL__N__3beacf13_4_k_cu_d405aa6e6ignoreE - _ZN34_INTERNAL_3beacf13_4_k_cu_d405aa6e4cuda3std6ranges3__45__cpo5beginE)
_ZN34_INTERNAL_3beacf13_4_k_cu_d405aa6e4cuda3std6ranges3__45__cpo5beginE:
	.zero		1
	.type		_ZN34_INTERNAL_3beacf13_4_k_cu_d405aa6e4cuda3std3__436_GLOBAL__N__3beacf13_4_k_cu_d405aa6e6ignoreE,@object
	.size		_ZN34_INTERNAL_3beacf13_4_k_cu_d405aa6e4cuda3std3__436_GLOBAL__N__3beacf13_4_k_cu_d405aa6e6ignoreE,(_ZN34_INTERNAL_3beacf13_4_k_cu_d405aa6e4cuda3std6ranges3__45__cpo4dataE - _ZN34_INTERNAL_3beacf13_4_k_cu_d405aa6e4cuda3std3__436_GLOBAL__N__3beacf13_4_k_cu_d405aa6e6ignoreE)
_ZN34_INTERNAL_3beacf13_4_k_cu_d405aa6e4cuda3std3__436_GLOBAL__N__3beacf13_4_k_cu_d405aa6e6ignoreE:
	.zero		1
	.type		_ZN34_INTERNAL_3beacf13_4_k_cu_d405aa6e4cuda3std6ranges3__45__cpo4dataE,@object
	.size		_ZN34_INTERNAL_3beacf13_4_k_cu_d405aa6e4cuda3std6ranges3__45__cpo4dataE,(_ZN34_INTERNAL_3beacf13_4_k_cu_d405aa6e6thrust24THRUST_300001_SM_1000_NS12placeholders2_7E - _ZN34_INTERNAL_3beacf13_4_k_cu_d405aa6e4cuda3std6ranges3__45__cpo4dataE)
_ZN34_INTERNAL_3beacf13_4_k_cu_d405aa6e4cuda3std6ranges3__45__cpo4dataE:
	.zero		1
	.type		_ZN34_INTERNAL_3beacf13_4_k_cu_d405aa6e6thrust24THRUST_300001_SM_1000_NS12placeholders2_7E,@object
	.size		_ZN34_INTERNAL_3beacf13_4_k_cu_d405aa6e6thrust24THRUST_300001_SM_1000_NS12placeholders2_7E,(_ZN34_INTERNAL_3beacf13_4_k_cu_d405aa6e4cuda3std3__45__cpo6rbeginE - _ZN34_INTERNAL_3beacf13_4_k_cu_d405aa6e6thrust24THRUST_300001_SM_1000_NS12placeholders2_7E)
_ZN34_INTERNAL_3beacf13_4_k_cu_d405aa6e6thrust24THRUST_300001_SM_1000_NS12placeholders2_7E:
	.zero		1
	.type		_ZN34_INTERNAL_3beacf13_4_k_cu_d405aa6e4cuda3std3__45__cpo6rbeginE,@object
	.size		_ZN34_INTERNAL_3beacf13_4_k_cu_d405aa6e4cuda3std3__45__cpo6rbeginE,(_ZN34_INTERNAL_3beacf13_4_k_cu_d405aa6e4cuda3std6ranges3__45__cpo7advanceE - _ZN34_INTERNAL_3beacf13_4_k_cu_d405aa6e4cuda3std3__45__cpo6rbeginE)
_ZN34_INTERNAL_3beacf13_4_k_cu_d405aa6e4cuda3std3__45__cpo6rbeginE:
	.zero		1
	.type		_ZN34_INTERNAL_3beacf13_4_k_cu_d405aa6e4cuda3std6ranges3__45__cpo7advanceE,@object
	.size		_ZN34_INTERNAL_3beacf13_4_k_cu_d405aa6e4cuda3std6ranges3__45__cpo7advanceE,(_ZN34_INTERNAL_3beacf13_4_k_cu_d405aa6e4cuda3std3__47nulloptE - _ZN34_INTERNAL_3beacf13_4_k_cu_d405aa6e4cuda3std6ranges3__45__cpo7advanceE)
_ZN34_INTERNAL_3beacf13_4_k_cu_d405aa6e4cuda3std6ranges3__45__cpo7advanceE:
	.zero		1
	.type		_ZN34_INTERNAL_3beacf13_4_k_cu_d405aa6e4cuda3std3__47nulloptE,@object
	.size		_ZN34_INTERNAL_3beacf13_4_k_cu_d405aa6e4cuda3std3__47nulloptE,(_ZN34_INTERNAL_3beacf13_4_k_cu_d405aa6e4cuda3std6ranges3__45__cpo8distanceE - _ZN34_INTERNAL_3beacf13_4_k_cu_d405aa6e4cuda3std3__47nulloptE)
_ZN34_INTERNAL_3beacf13_4_k_cu_d405aa6e4cuda3std3__47nulloptE:
	.zero		1
	.type		_ZN34_INTERNAL_3beacf13_4_k_cu_d405aa6e4cuda3std6ranges3__45__cpo8distanceE,@object
	.size		_ZN34_INTERNAL_3beacf13_4_k_cu_d405aa6e4cuda3std6ranges3__45__cpo8distanceE,(_ZN34_INTERNAL_3beacf13_4_k_cu_d405aa6e6thrust24THRUST_300001_SM_1000_NS12placeholders2_6E - _ZN34_INTERNAL_3beacf13_4_k_cu_d405aa6e4cuda3std6ranges3__45__cpo8distanceE)
_ZN34_INTERNAL_3beacf13_4_k_cu_d405aa6e4cuda3std6ranges3__45__cpo8distanceE:
	.zero		1
	.type		_ZN34_INTERNAL_3beacf13_4_k_cu_d405aa6e6thrust24THRUST_300001_SM_1000_NS12placeholders2_6E,@object
	.size		_ZN34_INTERNAL_3beacf13_4_k_cu_d405aa6e6thrust24THRUST_300001_SM_1000_NS12placeholders2_6E,(_ZN34_INTERNAL_3beacf13_4_k_cu_d405aa6e4cuda3std3__45__cpo4cendE - _ZN34_INTERNAL_3beacf13_4_k_cu_d405aa6e6thrust24THRUST_300001_SM_1000_NS12placeholders2_6E)
_ZN34_INTERNAL_3beacf13_4_k_cu_d405aa6e6thrust24THRUST_300001_SM_1000_NS12placeholders2_6E:
	.zero		1
	.type		_ZN34_INTERNAL_3beacf13_4_k_cu_d405aa6e4cuda3std3__45__cpo4cendE,@object
	.size		_ZN34_INTERNAL_3beacf13_4_k_cu_d405aa6e4cuda3std3__45__cpo4cendE,(_ZN34_INTERNAL_3beacf13_4_k_cu_d405aa6e4cuda3std6ranges3__45__cpo4cendE - _ZN34_INTERNAL_3beacf13_4_k_cu_d405aa6e4cuda3std3__45__cpo4cendE)
_ZN34_INTERNAL_3beacf13_4_k_cu_d405aa6e4cuda3std3__45__cpo4cendE:
	.zero		1
	.type		_ZN34_INTERNAL_3beacf13_4_k_cu_d405aa6e4cuda3std6ranges3__45__cpo4cendE,@object
	.size		_ZN34_INTERNAL_3beacf13_4_k_cu_d405aa6e4cuda3std6ranges3__45__cpo4cendE,(_ZN34_INTERNAL_3beacf13_4_k_cu_d405aa6e4cuda3std3__420unreachable_sentinelE - _ZN34_INTERNAL_3beacf13_4_k_cu_d405aa6e4cuda3std6ranges3__45__cpo4cendE)
_ZN34_INTERNAL_3beacf13_4_k_cu_d405aa6e4cuda3std6ranges3__45__cpo4cendE:
	.zero		1
	.type		_ZN34_INTERNAL_3beacf13_4_k_cu_d405aa6e4cuda3std3__420unreachable_sentinelE,@object
	.size		_ZN34_INTERNAL_3beacf13_4_k_cu_d405aa6e4cuda3std3__420unreachable_sentinelE,(_ZN34_INTERNAL_3beacf13_4_k_cu_d405aa6e4cuda3std6ranges3__45__cpo5ssizeE - _ZN34_INTERNAL_3beacf13_4_k_cu_d405aa6e4cuda3std3__420unreachable_sentinelE)
_ZN34_INTERNAL_3beacf13_4_k_cu_d405aa6e4cuda3std3__420unreachable_sentinelE:
	.zero		1
	.type		_ZN34_INTERNAL_3beacf13_4_k_cu_d405aa6e4cuda3std6ranges3__45__cpo5ssizeE,@object
	.size		_ZN34_INTERNAL_3beacf13_4_k_cu_d405aa6e4cuda3std6ranges3__45__cpo5ssizeE,(_ZN34_INTERNAL_3beacf13_4_k_cu_d405aa6e6thrust24THRUST_300001_SM_1000_NS12placeholders3_10E - _ZN34_INTERNAL_3beacf13_4_k_cu_d405aa6e4cuda3std6ranges3__45__cpo5ssizeE)
_ZN34_INTERNAL_3beacf13_4_k_cu_d405aa6e4cuda3std6ranges3__45__cpo5ssizeE:
	.zero		1
	.type		_ZN34_INTERNAL_3beacf13_4_k_cu_d405aa6e6thrust24THRUST_300001_SM_1000_NS12placeholders3_10E,@object
	.size		_ZN34_INTERNAL_3beacf13_4_k_cu_d405aa6e6thrust24THRUST_300001_SM_1000_NS12placeholders3_10E,(_ZN34_INTERNAL_3beacf13_4_k_cu_d405aa6e4cuda3std3__45__cpo5crendE - _ZN34_INTERNAL_3beacf13_4_k_cu_d405aa6e6thrust24THRUST_300001_SM_1000_NS12placeholders3_10E)
_ZN34_INTERNAL_3beacf13_4_k_cu_d405aa6e6thrust24THRUST_300001_SM_1000_NS12placeholders3_10E:
	.zero		1
	.type		_ZN34_INTERNAL_3beacf13_4_k_cu_d405aa6e4cuda3std3__45__cpo5crendE,@object
	.size		_ZN34_INTERNAL_3beacf13_4_k_cu_d405aa6e4cuda3std3__45__cpo5crendE,(_ZN34_INTERNAL_3beacf13_4_k_cu_d405aa6e4cuda3std6ranges3__45__cpo4prevE - _ZN34_INTERNAL_3beacf13_4_k_cu_d405aa6e4cuda3std3__45__cpo5crendE)
_ZN34_INTERNAL_3beacf13_4_k_cu_d405aa6e4cuda3std3__45__cpo5crendE:
	.zero		1
	.type		_ZN34_INTERNAL_3beacf13_4_k_cu_d405aa6e4cuda3std6ranges3__45__cpo4prevE,@object
	.size		_ZN34_INTERNAL_3beacf13_4_k_cu_d405aa6e4cuda3std6ranges3__45__cpo4prevE,(_ZN34_INTERNAL_3beacf13_4_k_cu_d405aa6e4cuda3std6ranges3__45__cpo9iter_moveE - _ZN34_INTERNAL_3beacf13_4_k_cu_d405aa6e4cuda3std6ranges3__45__cpo4prevE)
_ZN34_INTERNAL_3beacf13_4_k_cu_d405aa6e4cuda3std6ranges3__45__cpo4prevE:
	.zero		1
	.type		_ZN34_INTERNAL_3beacf13_4_k_cu_d405aa6e4cuda3std6ranges3__45__cpo9iter_moveE,@object
	.size		_ZN34_INTERNAL_3beacf13_4_k_cu_d405aa6e4cuda3std6ranges3__45__cpo9iter_moveE,(_ZN34_INTERNAL_3beacf13_4_k_cu_d405aa6e6thrust24THRUST_300001_SM_1000_NS12placeholders2_2E - _ZN34_INTERNAL_3beacf13_4_k_cu_d405aa6e4cuda3std6ranges3__45__cpo9iter_moveE)
_ZN34_INTERNAL_3beacf13_4_k_cu_d405aa6e4cuda3std6ranges3__45__cpo9iter_moveE:
	.zero		1
	.type		_ZN34_INTERNAL_3beacf13_4_k_cu_d405aa6e6thrust24THRUST_300001_SM_1000_NS12placeholders2_2E,@object
	.size		_ZN34_INTERNAL_3beacf13_4_k_cu_d405aa6e6thrust24THRUST_300001_SM_1000_NS12placeholders2_2E,(_ZN34_INTERNAL_3beacf13_4_k_cu_d405aa6e6thrust24THRUST_300001_SM_1000_NS12placeholders2_4E - _ZN34_INTERNAL_3beacf13_4_k_cu_d405aa6e6thrust24THRUST_300001_SM_1000_NS12placeholders2_2E)
_ZN34_INTERNAL_3beacf13_4_k_cu_d405aa6e6thrust24THRUST_300001_SM_1000_NS12placeholders2_2E:
	.zero		1
	.type		_ZN34_INTERNAL_3beacf13_4_k_cu_d405aa6e6thrust24THRUST_300001_SM_1000_NS12placeholders2_4E,@object
	.size		_ZN34_INTERNAL_3beacf13_4_k_cu_d405aa6e6thrust24THRUST_300001_SM_1000_NS12placeholders2_4E,(_ZN34_INTERNAL_3beacf13_4_k_cu_d405aa6e4cuda3std3__45__cpo3endE - _ZN34_INTERNAL_3beacf13_4_k_cu_d405aa6e6thrust24THRUST_300001_SM_1000_NS12placeholders2_4E)
_ZN34_INTERNAL_3beacf13_4_k_cu_d405aa6e6thrust24THRUST_300001_SM_1000_NS12placeholders2_4E:
	.zero		1
	.type		_ZN34_INTERNAL_3beacf13_4_k_cu_d405aa6e4cuda3std3__45__cpo3endE,@object
	.size		_ZN34_INTERNAL_3beacf13_4_k_cu_d405aa6e4cuda3std3__45__cpo3endE,(_ZN34_INTERNAL_3beacf13_4_k_cu_d405aa6e4cuda3std6ranges3__45__cpo3endE - _ZN34_INTERNAL_3beacf13_4_k_cu_d405aa6e4cuda3std3__45__cpo3endE)
_ZN34_INTERNAL_3beacf13_4_k_cu_d405aa6e4cuda3std3__45__cpo3endE:
	.zero		1
	.type		_ZN34_INTERNAL_3beacf13_4_k_cu_d405aa6e4cuda3std6ranges3__45__cpo3endE,@object
	.size		_ZN34_INTERNAL_3beacf13_4_k_cu_d405aa6e4cuda3std6ranges3__45__cpo3endE,(_ZN34_INTERNAL_3beacf13_4_k_cu_d405aa6e4cuda3std3__419piecewise_constructE - _ZN34_INTERNAL_3beacf13_4_k_cu_d405aa6e4cuda3std6ranges3__45__cpo3endE)
_ZN34_INTERNAL_3beacf13_4_k_cu_d405aa6e4cuda3std6ranges3__45__cpo3endE:
	.zero		1
	.type		_ZN34_INTERNAL_3beacf13_4_k_cu_d405aa6e4cuda3std3__419piecewise_constructE,@object
	.size		_ZN34_INTERNAL_3beacf13_4_k_cu_d405aa6e4cuda3std3__419piecewise_constructE,(_ZN34_INTERNAL_3beacf13_4_k_cu_d405aa6e4cuda3std6ranges3__45__cpo5cdataE - _ZN34_INTERNAL_3beacf13_4_k_cu_d405aa6e4cuda3std3__419piecewise_constructE)
_ZN34_INTERNAL_3beacf13_4_k_cu_d405aa6e4cuda3std3__419piecewise_constructE:
	.zero		1
	.type		_ZN34_INTERNAL_3beacf13_4_k_cu_d405aa6e4cuda3std6ranges3__45__cpo5cdataE,@object
	.size		_ZN34_INTERNAL_3beacf13_4_k_cu_d405aa6e4cuda3std6ranges3__45__cpo5cdataE,(_ZN34_INTERNAL_3beacf13_4_k_cu_d405aa6e6thrust24THRUST_300001_SM_1000_NS12placeholders2_8E - _ZN34_INTERNAL_3beacf13_4_k_cu_d405aa6e4cuda3std6ranges3__45__cpo5cdataE)
_ZN34_INTERNAL_3beacf13_4_k_cu_d405aa6e4cuda3std6ranges3__45__cpo5cdataE:
	.zero		1
	.type		_ZN34_INTERNAL_3beacf13_4_k_cu_d405aa6e6thrust24THRUST_300001_SM_1000_NS12placeholders2_8E,@object
	.size		_ZN34_INTERNAL_3beacf13_4_k_cu_d405aa6e6thrust24THRUST_300001_SM_1000_NS12placeholders2_8E,(_ZN34_INTERNAL_3beacf13_4_k_cu_d405aa6e4cuda3std3__45__cpo4rendE - _ZN34_INTERNAL_3beacf13_4_k_cu_d405aa6e6thrust24THRUST_300001_SM_1000_NS12placeholders2_8E)
_ZN34_INTERNAL_3beacf13_4_k_cu_d405aa6e6thrust24THRUST_300001_SM_1000_NS12placeholders2_8E:
	.zero		1
	.type		_ZN34_INTERNAL_3beacf13_4_k_cu_d405aa6e4cuda3std3__45__cpo4rendE,@object
	.size		_ZN34_INTERNAL_3beacf13_4_k_cu_d405aa6e4cuda3std3__45__cpo4rendE,(_ZN34_INTERNAL_3beacf13_4_k_cu_d405aa6e4cuda3std6ranges3__45__cpo9iter_swapE - _ZN34_INTERNAL_3beacf13_4_k_cu_d405aa6e4cuda3std3__45__cpo4rendE)
_ZN34_INTERNAL_3beacf13_4_k_cu_d405aa6e4cuda3std3__45__cpo4rendE:
	.zero		1
	.type		_ZN34_INTERNAL_3beacf13_4_k_cu_d405aa6e4cuda3std6ranges3__45__cpo9iter_swapE,@object
	.size		_ZN34_INTERNAL_3beacf13_4_k_cu_d405aa6e4cuda3std6ranges3__45__cpo9iter_swapE,(_ZN34_INTERNAL_3beacf13_4_k_cu_d405aa6e4cuda3std3__48unexpectE - _ZN34_INTERNAL_3beacf13_4_k_cu_d405aa6e4cuda3std6ranges3__45__cpo9iter_swapE)
_ZN34_INTERNAL_3beacf13_4_k_cu_d405aa6e4cuda3std6ranges3__45__cpo9iter_swapE:
	.zero		1
	.type		_ZN34_INTERNAL_3beacf13_4_k_cu_d405aa6e4cuda3std3__48unexpectE,@object
	.size		_ZN34_INTERNAL_3beacf13_4_k_cu_d405aa6e4cuda3std3__48unexpectE,(_ZN34_INTERNAL_3beacf13_4_k_cu_d405aa6e6thrust24THRUST_300001_SM_1000_NS6system6detail10sequential3seqE - _ZN34_INTERNAL_3beacf13_4_k_cu_d405aa6e4cuda3std3__48unexpectE)
_ZN34_INTERNAL_3beacf13_4_k_cu_d405aa6e4cuda3std3__48unexpectE:
	.zero		1
	.type		_ZN34_INTERNAL_3beacf13_4_k_cu_d405aa6e6thrust24THRUST_300001_SM_1000_NS6system6detail10sequential3seqE,@object
	.size		_ZN34_INTERNAL_3beacf13_4_k_cu_d405aa6e6thrust24THRUST_300001_SM_1000_NS6system6detail10sequential3seqE,(.L_29 - _ZN34_INTERNAL_3beacf13_4_k_cu_d405aa6e6thrust24THRUST_300001_SM_1000_NS6system6detail10sequential3seqE)
_ZN34_INTERNAL_3beacf13_4_k_cu_d405aa6e6thrust24THRUST_300001_SM_1000_NS6system6detail10sequential3seqE:
	.zero		1
.L_29:


//--------------------- .nv.constant0._ZN3cub18CUB_300001_SM_10006detail11EmptyKernelIvEEvv --------------------------
	.section	.nv.constant0._ZN3cub18CUB_300001_SM_10006detail11EmptyKernelIvEEvv,"a",@progbits
	.sectionflags	@""
	.align	4
.nv.constant0._ZN3cub18CUB_300001_SM_10006detail11EmptyKernelIvEEvv:
	.zero		896


//--------------------- .nv.constant0._Z18distributeElementsPiS_S_S_S_ii --------------------------
	.section	.nv.constant0._Z18distributeElementsPiS_S_S_S_ii,"a",@progbits
	.sectionflags	@""
	.align	4
.nv.constant0._Z18distributeElementsPiS_S_S_S_ii:
	.zero		944


//--------------------- .nv.constant0._Z13computeStartsPiS_i --------------------------
	.section	.nv.constant0._Z13computeStartsPiS_i,"a",@progbits
	.sectionflags	@""
	.align	4
.nv.constant0._Z13computeStartsPiS_i:
	.zero		916


//--------------------- .nv.constant0._Z13countElementsPiS_S_ii --------------------------
	.section	.nv.constant0._Z13countElementsPiS_S_ii,"a",@progbits
	.sectionflags	@""
	.align	4
.nv.constant0._Z13countElementsPiS_S_ii:
	.zero		928


//--------------------- .nv.constant0._Z10printArrayPii --------------------------
	.section	.nv.constant0._Z10printArrayPii,"a",@progbits
	.sectionflags	@""
	.align	4
.nv.constant0._Z10printArrayPii:
	.zero		908


//--------------------- .nv.constant0._Z16findSplitsKernelPKiPiS0_ii --------------------------
	.section	.nv.constant0._Z16findSplitsKernelPKiPiS0_ii,"a",@progbits
	.sectionflags	@""
	.align	4
.nv.constant0._Z16findSplitsKernelPKiPiS0_ii:
	.zero		928


//--------------------- SYMBOLS --------------------------

	.type		.nv.reservedSmem.offset0,@object
	.size		.nv.reservedSmem.offset0,0x4
	.type		vprintf,@function
